//
// Generated by NVIDIA NVVM Compiler
//
// Compiler Build ID: CL-36424714
// Cuda compilation tools, release 13.0, V13.0.88
// Based on NVVM 20.0.0
//

.version 9.0
.target sm_100
.address_size 64

	// .globl	_Z21band_attention_kernelPfS_S_iiii
// _ZZ21band_attention_kernelPfS_S_iiiiE2Qs has been demoted
// _ZZ21band_attention_kernelPfS_S_iiiiE2Ks has been demoted
// _ZZ18attention_v_kernelPfS_S_iiiiE2Vs has been demoted
// _ZZ18attention_v_kernelPfS_S_iiiiE5Attns has been demoted

.visible .entry _Z21band_attention_kernelPfS_S_iiii(
	.param .u64 .ptr .align 1 _Z21band_attention_kernelPfS_S_iiii_param_0,
	.param .u64 .ptr .align 1 _Z21band_attention_kernelPfS_S_iiii_param_1,
	.param .u64 .ptr .align 1 _Z21band_attention_kernelPfS_S_iiii_param_2,
	.param .u32 _Z21band_attention_kernelPfS_S_iiii_param_3,
	.param .u32 _Z21band_attention_kernelPfS_S_iiii_param_4,
	.param .u32 _Z21band_attention_kernelPfS_S_iiii_param_5,
	.param .u32 _Z21band_attention_kernelPfS_S_iiii_param_6
)
{
	.reg .pred 	%p<13>;
	.reg .b32 	%r<80>;
	.reg .b32 	%f<200>;
	.reg .b64 	%rd<67>;
	// demoted variable
	.shared .align 4 .b8 _ZZ21band_attention_kernelPfS_S_iiiiE2Qs[320];
	// demoted variable
	.shared .align 4 .b8 _ZZ21band_attention_kernelPfS_S_iiiiE2Ks[960];
	ld.param.u64 	%rd14, [_Z21band_attention_kernelPfS_S_iiii_param_1];
	ld.param.u64 	%rd15, [_Z21band_attention_kernelPfS_S_iiii_param_2];
	ld.param.u32 	%r25, [_Z21band_attention_kernelPfS_S_iiii_param_3];
	ld.param.u32 	%r28, [_Z21band_attention_kernelPfS_S_iiii_param_4];
	ld.param.u32 	%r26, [_Z21band_attention_kernelPfS_S_iiii_param_5];
	ld.param.u32 	%r27, [_Z21band_attention_kernelPfS_S_iiii_param_6];
	cvta.to.global.u64 	%rd1, %rd15;
	cvta.to.global.u64 	%rd2, %rd14;
	mov.u32 	%r29, %ctaid.x;
	mov.u32 	%r30, %ctaid.y;
	mov.u32 	%r31, %ctaid.z;
	mad.lo.s32 	%r32, %r28, %r30, %r31;
	mul.lo.s32 	%r33, %r27, %r26;
	mul.lo.s32 	%r34, %r33, %r32;
	cvt.s64.s32 	%rd3, %r34;
	mul.lo.s32 	%r35, %r26, %r26;
	mul.lo.s32 	%r1, %r35, %r32;
	mov.u32 	%r2, %tid.x;
	mov.u32 	%r3, %tid.y;
	mul.lo.s32 	%r4, %r29, 10;
	add.s32 	%r5, %r4, %r2;
	setp.ge.s32 	%p1, %r5, %r25;
	@%p1 bra 	$L__BB0_3;
	add.s32 	%r42, %r5, %r3;
	sub.s32 	%r43, %r42, %r25;
	setp.lt.s32 	%p5, %r43, 0;
	@%p5 bra 	$L__BB0_17;
	sub.s32 	%r75, %r5, %r25;
	mov.b32 	%r76, 0;
	bra.uni 	$L__BB0_7;
$L__BB0_3:
	setp.gt.u32 	%p2, %r5, 9;
	@%p2 bra 	$L__BB0_5;
	sub.s32 	%r76, %r2, %r25;
	mov.b32 	%r75, 0;
	bra.uni 	$L__BB0_7;
$L__BB0_5:
	sub.s32 	%r37, %r26, %r25;
	setp.lt.s32 	%p3, %r5, %r37;
	mov.b32 	%r75, 0;
	mov.u32 	%r76, %r2;
	@%p3 bra 	$L__BB0_7;
	add.s32 	%r39, %r5, %r3;
	sub.s32 	%r40, %r39, %r25;
	setp.ge.s32 	%p4, %r40, %r26;
	mov.u32 	%r76, %r2;
	@%p4 bra 	$L__BB0_17;
$L__BB0_7:
	shr.s32 	%r45, %r27, 31;
	shr.u32 	%r46, %r45, 29;
	add.s32 	%r47, %r27, %r46;
	shr.s32 	%r10, %r47, 3;
	setp.lt.s32 	%p6, %r27, 8;
	mov.f32 	%f199, 0f00000000;
	@%p6 bra 	$L__BB0_16;
	mov.u32 	%r49, %tid.z;
	mul.lo.s32 	%r11, %r27, %r4;
	sub.s32 	%r50, %r4, %r25;
	max.s32 	%r51, %r50, 0;
	mul.lo.s32 	%r12, %r27, %r51;
	mad.lo.s32 	%r52, %r27, %r2, %r49;
	cvt.u64.u32 	%rd4, %r52;
	add.s64 	%rd5, %rd3, %rd4;
	shl.b32 	%r53, %r2, 5;
	mov.u32 	%r54, _ZZ21band_attention_kernelPfS_S_iiiiE2Qs;
	add.s32 	%r13, %r54, %r53;
	shl.b32 	%r55, %r49, 2;
	add.s32 	%r14, %r13, %r55;
	add.s32 	%r56, %r75, %r3;
	add.s32 	%r57, %r56, %r76;
	mad.lo.s32 	%r58, %r57, %r27, %r49;
	cvt.s64.s32 	%rd16, %r58;
	add.s64 	%rd6, %rd16, %rd3;
	shl.b32 	%r59, %r57, 5;
	mov.u32 	%r60, _ZZ21band_attention_kernelPfS_S_iiiiE2Ks;
	add.s32 	%r15, %r60, %r59;
	add.s32 	%r16, %r15, %r55;
	add.s32 	%r61, %r10, -1;
	setp.lt.u32 	%p7, %r61, 3;
	mov.f32 	%f199, 0f00000000;
	mov.b32 	%r79, 0;
	@%p7 bra 	$L__BB0_11;
	and.b32  	%r79, %r10, 268435452;
	neg.s32 	%r77, %r79;
	cvt.u64.u32 	%rd17, %r11;
	add.s64 	%rd18, %rd3, %rd17;
	add.s64 	%rd19, %rd18, %rd4;
	shl.b64 	%rd20, %rd19, 2;
	add.s64 	%rd21, %rd20, %rd2;
	add.s64 	%rd66, %rd21, 64;
	cvt.u64.u32 	%rd22, %r12;
	add.s64 	%rd23, %rd6, %rd22;
	shl.b64 	%rd24, %rd23, 2;
	add.s64 	%rd25, %rd24, %rd1;
	add.s64 	%rd65, %rd25, 64;
	mov.f32 	%f199, 0f00000000;
$L__BB0_10:
	.pragma "nounroll";
	ld.global.f32 	%f14, [%rd66+-64];
	st.shared.f32 	[%r14], %f14;
	ld.global.f32 	%f15, [%rd65+-64];
	st.shared.f32 	[%r16], %f15;
	bar.sync 	0;
	ld.shared.f32 	%f16, [%r13];
	ld.shared.f32 	%f17, [%r15];
	fma.rn.f32 	%f18, %f16, %f17, %f199;
	ld.shared.f32 	%f19, [%r13+4];
	ld.shared.f32 	%f20, [%r15+4];
	fma.rn.f32 	%f21, %f19, %f20, %f18;
	ld.shared.f32 	%f22, [%r13+8];
	ld.shared.f32 	%f23, [%r15+8];
	fma.rn.f32 	%f24, %f22, %f23, %f21;
	ld.shared.f32 	%f25, [%r13+12];
	ld.shared.f32 	%f26, [%r15+12];
	fma.rn.f32 	%f27, %f25, %f26, %f24;
	ld.shared.f32 	%f28, [%r13+16];
	ld.shared.f32 	%f29, [%r15+16];
	fma.rn.f32 	%f30, %f28, %f29, %f27;
	ld.shared.f32 	%f31, [%r13+20];
	ld.shared.f32 	%f32, [%r15+20];
	fma.rn.f32 	%f33, %f31, %f32, %f30;
	ld.shared.f32 	%f34, [%r13+24];
	ld.shared.f32 	%f35, [%r15+24];
	fma.rn.f32 	%f36, %f34, %f35, %f33;
	ld.shared.f32 	%f37, [%r13+28];
	ld.shared.f32 	%f38, [%r15+28];
	fma.rn.f32 	%f39, %f37, %f38, %f36;
	bar.sync 	0;
	ld.global.f32 	%f40, [%rd66+-32];
	st.shared.f32 	[%r14], %f40;
	ld.global.f32 	%f41, [%rd65+-32];
	st.shared.f32 	[%r16], %f41;
	bar.sync 	0;
	ld.shared.f32 	%f42, [%r13];
	ld.shared.f32 	%f43, [%r15];
	fma.rn.f32 	%f44, %f42, %f43, %f39;
	ld.shared.f32 	%f45, [%r13+4];
	ld.shared.f32 	%f46, [%r15+4];
	fma.rn.f32 	%f47, %f45, %f46, %f44;
	ld.shared.f32 	%f48, [%r13+8];
	ld.shared.f32 	%f49, [%r15+8];
	fma.rn.f32 	%f50, %f48, %f49, %f47;
	ld.shared.f32 	%f51, [%r13+12];
	ld.shared.f32 	%f52, [%r15+12];
	fma.rn.f32 	%f53, %f51, %f52, %f50;
	ld.shared.f32 	%f54, [%r13+16];
	ld.shared.f32 	%f55, [%r15+16];
	fma.rn.f32 	%f56, %f54, %f55, %f53;
	ld.shared.f32 	%f57, [%r13+20];
	ld.shared.f32 	%f58, [%r15+20];
	fma.rn.f32 	%f59, %f57, %f58, %f56;
	ld.shared.f32 	%f60, [%r13+24];
	ld.shared.f32 	%f61, [%r15+24];
	fma.rn.f32 	%f62, %f60, %f61, %f59;
	ld.shared.f32 	%f63, [%r13+28];
	ld.shared.f32 	%f64, [%r15+28];
	fma.rn.f32 	%f65, %f63, %f64, %f62;
	bar.sync 	0;
	ld.global.f32 	%f66, [%rd66];
	st.shared.f32 	[%r14], %f66;
	ld.global.f32 	%f67, [%rd65];
	st.shared.f32 	[%r16], %f67;
	bar.sync 	0;
	ld.shared.f32 	%f68, [%r13];
	ld.shared.f32 	%f69, [%r15];
	fma.rn.f32 	%f70, %f68, %f69, %f65;
	ld.shared.f32 	%f71, [%r13+4];
	ld.shared.f32 	%f72, [%r15+4];
	fma.rn.f32 	%f73, %f71, %f72, %f70;
	ld.shared.f32 	%f74, [%r13+8];
	ld.shared.f32 	%f75, [%r15+8];
	fma.rn.f32 	%f76, %f74, %f75, %f73;
	ld.shared.f32 	%f77, [%r13+12];
	ld.shared.f32 	%f78, [%r15+12];
	fma.rn.f32 	%f79, %f77, %f78, %f76;
	ld.shared.f32 	%f80, [%r13+16];
	ld.shared.f32 	%f81, [%r15+16];
	fma.rn.f32 	%f82, %f80, %f81, %f79;
	ld.shared.f32 	%f83, [%r13+20];
	ld.shared.f32 	%f84, [%r15+20];
	fma.rn.f32 	%f85, %f83, %f84, %f82;
	ld.shared.f32 	%f86, [%r13+24];
	ld.shared.f32 	%f87, [%r15+24];
	fma.rn.f32 	%f88, %f86, %f87, %f85;
	ld.shared.f32 	%f89, [%r13+28];
	ld.shared.f32 	%f90, [%r15+28];
	fma.rn.f32 	%f91, %f89, %f90, %f88;
	bar.sync 	0;
	ld.global.f32 	%f92, [%rd66+32];
	st.shared.f32 	[%r14], %f92;
	ld.global.f32 	%f93, [%rd65+32];
	st.shared.f32 	[%r16], %f93;
	bar.sync 	0;
	ld.shared.f32 	%f94, [%r13];
	ld.shared.f32 	%f95, [%r15];
	fma.rn.f32 	%f96, %f94, %f95, %f91;
	ld.shared.f32 	%f97, [%r13+4];
	ld.shared.f32 	%f98, [%r15+4];
	fma.rn.f32 	%f99, %f97, %f98, %f96;
	ld.shared.f32 	%f100, [%r13+8];
	ld.shared.f32 	%f101, [%r15+8];
	fma.rn.f32 	%f102, %f100, %f101, %f99;
	ld.shared.f32 	%f103, [%r13+12];
	ld.shared.f32 	%f104, [%r15+12];
	fma.rn.f32 	%f105, %f103, %f104, %f102;
	ld.shared.f32 	%f106, [%r13+16];
	ld.shared.f32 	%f107, [%r15+16];
	fma.rn.f32 	%f108, %f106, %f107, %f105;
	ld.shared.f32 	%f109, [%r13+20];
	ld.shared.f32 	%f110, [%r15+20];
	fma.rn.f32 	%f111, %f109, %f110, %f108;
	ld.shared.f32 	%f112, [%r13+24];
	ld.shared.f32 	%f113, [%r15+24];
	fma.rn.f32 	%f114, %f112, %f113, %f111;
	ld.shared.f32 	%f115, [%r13+28];
	ld.shared.f32 	%f116, [%r15+28];
	fma.rn.f32 	%f199, %f115, %f116, %f114;
	bar.sync 	0;
	add.s32 	%r77, %r77, 4;
	add.s64 	%rd66, %rd66, 128;
	add.s64 	%rd65, %rd65, 128;
	setp.ne.s32 	%p8, %r77, 0;
	@%p8 bra 	$L__BB0_10;
$L__BB0_11:
	and.b32  	%r22, %r10, 3;
	setp.eq.s32 	%p9, %r22, 0;
	@%p9 bra 	$L__BB0_16;
	setp.eq.s32 	%p10, %r22, 1;
	@%p10 bra 	$L__BB0_14;
	ld.param.u64 	%rd63, [_Z21band_attention_kernelPfS_S_iiii_param_2];
	ld.param.u64 	%rd61, [_Z21band_attention_kernelPfS_S_iiii_param_1];
	shl.b32 	%r63, %r79, 3;
	add.s32 	%r64, %r63, %r11;
	cvt.u64.u32 	%rd26, %r64;
	add.s32 	%r65, %r63, %r12;
	cvt.u64.u32 	%rd27, %r65;
	add.s64 	%rd28, %rd5, %rd26;
	cvta.to.global.u64 	%rd29, %rd61;
	shl.b64 	%rd30, %rd28, 2;
	add.s64 	%rd31, %rd29, %rd30;
	ld.global.f32 	%f118, [%rd31];
	st.shared.f32 	[%r14], %f118;
	add.s64 	%rd32, %rd6, %rd27;
	cvta.to.global.u64 	%rd33, %rd63;
	shl.b64 	%rd34, %rd32, 2;
	add.s64 	%rd35, %rd33, %rd34;
	ld.global.f32 	%f119, [%rd35];
	st.shared.f32 	[%r16], %f119;
	bar.sync 	0;
	ld.shared.f32 	%f120, [%r13];
	ld.shared.f32 	%f121, [%r15];
	fma.rn.f32 	%f122, %f120, %f121, %f199;
	ld.shared.f32 	%f123, [%r13+4];
	ld.shared.f32 	%f124, [%r15+4];
	fma.rn.f32 	%f125, %f123, %f124, %f122;
	ld.shared.f32 	%f126, [%r13+8];
	ld.shared.f32 	%f127, [%r15+8];
	fma.rn.f32 	%f128, %f126, %f127, %f125;
	ld.shared.f32 	%f129, [%r13+12];
	ld.shared.f32 	%f130, [%r15+12];
	fma.rn.f32 	%f131, %f129, %f130, %f128;
	ld.shared.f32 	%f132, [%r13+16];
	ld.shared.f32 	%f133, [%r15+16];
	fma.rn.f32 	%f134, %f132, %f133, %f131;
	ld.shared.f32 	%f135, [%r13+20];
	ld.shared.f32 	%f136, [%r15+20];
	fma.rn.f32 	%f137, %f135, %f136, %f134;
	ld.shared.f32 	%f138, [%r13+24];
	ld.shared.f32 	%f139, [%r15+24];
	fma.rn.f32 	%f140, %f138, %f139, %f137;
	ld.shared.f32 	%f141, [%r13+28];
	ld.shared.f32 	%f142, [%r15+28];
	fma.rn.f32 	%f143, %f141, %f142, %f140;
	bar.sync 	0;
	add.s32 	%r66, %r64, 8;
	cvt.u64.u32 	%rd36, %r66;
	add.s32 	%r67, %r65, 8;
	cvt.u64.u32 	%rd37, %r67;
	add.s64 	%rd38, %rd5, %rd36;
	shl.b64 	%rd39, %rd38, 2;
	add.s64 	%rd40, %rd29, %rd39;
	ld.global.f32 	%f144, [%rd40];
	st.shared.f32 	[%r14], %f144;
	add.s64 	%rd41, %rd6, %rd37;
	shl.b64 	%rd42, %rd41, 2;
	add.s64 	%rd43, %rd33, %rd42;
	ld.global.f32 	%f145, [%rd43];
	st.shared.f32 	[%r16], %f145;
	bar.sync 	0;
	ld.shared.f32 	%f146, [%r13];
	ld.shared.f32 	%f147, [%r15];
	fma.rn.f32 	%f148, %f146, %f147, %f143;
	ld.shared.f32 	%f149, [%r13+4];
	ld.shared.f32 	%f150, [%r15+4];
	fma.rn.f32 	%f151, %f149, %f150, %f148;
	ld.shared.f32 	%f152, [%r13+8];
	ld.shared.f32 	%f153, [%r15+8];
	fma.rn.f32 	%f154, %f152, %f153, %f151;
	ld.shared.f32 	%f155, [%r13+12];
	ld.shared.f32 	%f156, [%r15+12];
	fma.rn.f32 	%f157, %f155, %f156, %f154;
	ld.shared.f32 	%f158, [%r13+16];
	ld.shared.f32 	%f159, [%r15+16];
	fma.rn.f32 	%f160, %f158, %f159, %f157;
	ld.shared.f32 	%f161, [%r13+20];
	ld.shared.f32 	%f162, [%r15+20];
	fma.rn.f32 	%f163, %f161, %f162, %f160;
	ld.shared.f32 	%f164, [%r13+24];
	ld.shared.f32 	%f165, [%r15+24];
	fma.rn.f32 	%f166, %f164, %f165, %f163;
	ld.shared.f32 	%f167, [%r13+28];
	ld.shared.f32 	%f168, [%r15+28];
	fma.rn.f32 	%f199, %f167, %f168, %f166;
	bar.sync 	0;
	add.s32 	%r79, %r79, 2;
$L__BB0_14:
	and.b32  	%r68, %r10, 1;
	setp.eq.b32 	%p11, %r68, 1;
	not.pred 	%p12, %p11;
	@%p12 bra 	$L__BB0_16;
	ld.param.u64 	%rd64, [_Z21band_attention_kernelPfS_S_iiii_param_2];
	ld.param.u64 	%rd62, [_Z21band_attention_kernelPfS_S_iiii_param_1];
	shl.b32 	%r69, %r79, 3;
	add.s32 	%r70, %r69, %r11;
	cvt.u64.u32 	%rd44, %r70;
	add.s32 	%r71, %r69, %r12;
	cvt.u64.u32 	%rd45, %r71;
	add.s64 	%rd46, %rd5, %rd44;
	cvta.to.global.u64 	%rd47, %rd62;
	shl.b64 	%rd48, %rd46, 2;
	add.s64 	%rd49, %rd47, %rd48;
	ld.global.f32 	%f169, [%rd49];
	st.shared.f32 	[%r14], %f169;
	add.s64 	%rd50, %rd6, %rd45;
	cvta.to.global.u64 	%rd51, %rd64;
	shl.b64 	%rd52, %rd50, 2;
	add.s64 	%rd53, %rd51, %rd52;
	ld.global.f32 	%f170, [%rd53];
	st.shared.f32 	[%r16], %f170;
	bar.sync 	0;
	ld.shared.f32 	%f171, [%r13];
	ld.shared.f32 	%f172, [%r15];
	fma.rn.f32 	%f173, %f171, %f172, %f199;
	ld.shared.f32 	%f174, [%r13+4];
	ld.shared.f32 	%f175, [%r15+4];
	fma.rn.f32 	%f176, %f174, %f175, %f173;
	ld.shared.f32 	%f177, [%r13+8];
	ld.shared.f32 	%f178, [%r15+8];
	fma.rn.f32 	%f179, %f177, %f178, %f176;
	ld.shared.f32 	%f180, [%r13+12];
	ld.shared.f32 	%f181, [%r15+12];
	fma.rn.f32 	%f182, %f180, %f181, %f179;
	ld.shared.f32 	%f183, [%r13+16];
	ld.shared.f32 	%f184, [%r15+16];
	fma.rn.f32 	%f185, %f183, %f184, %f182;
	ld.shared.f32 	%f186, [%r13+20];
	ld.shared.f32 	%f187, [%r15+20];
	fma.rn.f32 	%f188, %f186, %f187, %f185;
	ld.shared.f32 	%f189, [%r13+24];
	ld.shared.f32 	%f190, [%r15+24];
	fma.rn.f32 	%f191, %f189, %f190, %f188;
	ld.shared.f32 	%f192, [%r13+28];
	ld.shared.f32 	%f193, [%r15+28];
	fma.rn.f32 	%f199, %f192, %f193, %f191;
	bar.sync 	0;
$L__BB0_16:
	ld.param.u64 	%rd60, [_Z21band_attention_kernelPfS_S_iiii_param_0];
	add.s32 	%r72, %r5, %r3;
	sub.s32 	%r73, %r72, %r25;
	mad.lo.s32 	%r74, %r26, %r5, %r73;
	cvt.s64.s32 	%rd54, %r74;
	cvt.s64.s32 	%rd55, %r1;
	add.s64 	%rd56, %rd55, %rd54;
	cvta.to.global.u64 	%rd57, %rd60;
	shl.b64 	%rd58, %rd56, 2;
	add.s64 	%rd59, %rd57, %rd58;
	st.global.f32 	[%rd59], %f199;
$L__BB0_17:
	ret;

}
	// .globl	_Z14softmax_kernelPfiii
.visible .entry _Z14softmax_kernelPfiii(
	.param .u64 .ptr .align 1 _Z14softmax_kernelPfiii_param_0,
	.param .u32 _Z14softmax_kernelPfiii_param_1,
	.param .u32 _Z14softmax_kernelPfiii_param_2,
	.param .u32 _Z14softmax_kernelPfiii_param_3
)
{
	.reg .pred 	%p<19>;
	.reg .b32 	%r<121>;
	.reg .b32 	%f<301>;
	.reg .b64 	%rd<22>;

	ld.param.u64 	%rd5, [_Z14softmax_kernelPfiii_param_0];
	ld.param.u32 	%r40, [_Z14softmax_kernelPfiii_param_1];
	ld.param.u32 	%r42, [_Z14softmax_kernelPfiii_param_2];
	ld.param.u32 	%r41, [_Z14softmax_kernelPfiii_param_3];
	cvta.to.global.u64 	%rd1, %rd5;
	mov.u32 	%r43, %ctaid.x;
	mov.u32 	%r44, %ctaid.y;
	mov.u32 	%r45, %ctaid.z;
	mov.u32 	%r46, %tid.x;
	mad.lo.s32 	%r47, %r42, %r44, %r45;
	mul.lo.s32 	%r48, %r41, %r41;
	mul.lo.s32 	%r1, %r48, %r47;
	mul.wide.s32 	%rd6, %r1, 4;
	add.s64 	%rd2, %rd1, %rd6;
	mad.lo.s32 	%r2, %r43, 10, %r46;
	setp.gt.s32 	%p1, %r2, %r40;
	sub.s32 	%r49, %r2, %r40;
	selp.b32 	%r115, %r49, 0, %p1;
	add.s32 	%r50, %r41, -1;
	add.s32 	%r51, %r40, %r2;
	min.s32 	%r4, %r51, %r50;
	setp.gt.s32 	%p2, %r115, %r4;
	mov.f32 	%f299, 0f00000000;
	@%p2 bra 	$L__BB1_12;
	mul.lo.s32 	%r5, %r41, %r2;
	add.s32 	%r52, %r40, %r4;
	max.s32 	%r6, %r40, %r2;
	sub.s32 	%r53, %r52, %r6;
	add.s32 	%r7, %r53, 1;
	and.b32  	%r8, %r7, 7;
	setp.lt.u32 	%p3, %r53, 7;
	mov.f32 	%f299, 0f00000000;
	mov.u32 	%r118, %r115;
	@%p3 bra 	$L__BB1_4;
	and.b32  	%r54, %r7, -8;
	neg.s32 	%r117, %r54;
	add.s64 	%rd8, %rd6, %rd1;
	add.s64 	%rd3, %rd8, 16;
	add.s32 	%r55, %r6, %r5;
	sub.s32 	%r116, %r55, %r40;
	mov.f32 	%f299, 0f00000000;
	mov.u32 	%r118, %r115;
$L__BB1_3:
	.pragma "nounroll";
	mul.wide.s32 	%rd9, %r116, 4;
	add.s64 	%rd10, %rd3, %rd9;
	ld.global.f32 	%f18, [%rd10+-16];
	add.f32 	%f19, %f18, 0fC1000000;
	fma.rn.f32 	%f20, %f19, 0f3BBB989D, 0f3F000000;
	cvt.sat.f32.f32 	%f21, %f20;
	mov.f32 	%f22, 0f4B400001;
	mov.f32 	%f23, 0f437C0000;
	fma.rm.f32 	%f24, %f21, %f23, %f22;
	add.f32 	%f25, %f24, 0fCB40007F;
	neg.f32 	%f26, %f25;
	fma.rn.f32 	%f27, %f19, 0f3FB8AA3B, %f26;
	fma.rn.f32 	%f28, %f19, 0f32A57060, %f27;
	mov.b32 	%r56, %f24;
	shl.b32 	%r57, %r56, 23;
	mov.b32 	%f29, %r57;
	ex2.approx.ftz.f32 	%f30, %f28;
	fma.rn.f32 	%f31, %f30, %f29, %f299;
	ld.global.f32 	%f32, [%rd10+-12];
	add.f32 	%f33, %f32, 0fC1000000;
	fma.rn.f32 	%f34, %f33, 0f3BBB989D, 0f3F000000;
	cvt.sat.f32.f32 	%f35, %f34;
	fma.rm.f32 	%f36, %f35, %f23, %f22;
	add.f32 	%f37, %f36, 0fCB40007F;
	neg.f32 	%f38, %f37;
	fma.rn.f32 	%f39, %f33, 0f3FB8AA3B, %f38;
	fma.rn.f32 	%f40, %f33, 0f32A57060, %f39;
	mov.b32 	%r58, %f36;
	shl.b32 	%r59, %r58, 23;
	mov.b32 	%f41, %r59;
	ex2.approx.ftz.f32 	%f42, %f40;
	fma.rn.f32 	%f43, %f42, %f41, %f31;
	ld.global.f32 	%f44, [%rd10+-8];
	add.f32 	%f45, %f44, 0fC1000000;
	fma.rn.f32 	%f46, %f45, 0f3BBB989D, 0f3F000000;
	cvt.sat.f32.f32 	%f47, %f46;
	fma.rm.f32 	%f48, %f47, %f23, %f22;
	add.f32 	%f49, %f48, 0fCB40007F;
	neg.f32 	%f50, %f49;
	fma.rn.f32 	%f51, %f45, 0f3FB8AA3B, %f50;
	fma.rn.f32 	%f52, %f45, 0f32A57060, %f51;
	mov.b32 	%r60, %f48;
	shl.b32 	%r61, %r60, 23;
	mov.b32 	%f53, %r61;
	ex2.approx.ftz.f32 	%f54, %f52;
	fma.rn.f32 	%f55, %f54, %f53, %f43;
	ld.global.f32 	%f56, [%rd10+-4];
	add.f32 	%f57, %f56, 0fC1000000;
	fma.rn.f32 	%f58, %f57, 0f3BBB989D, 0f3F000000;
	cvt.sat.f32.f32 	%f59, %f58;
	fma.rm.f32 	%f60, %f59, %f23, %f22;
	add.f32 	%f61, %f60, 0fCB40007F;
	neg.f32 	%f62, %f61;
	fma.rn.f32 	%f63, %f57, 0f3FB8AA3B, %f62;
	fma.rn.f32 	%f64, %f57, 0f32A57060, %f63;
	mov.b32 	%r62, %f60;
	shl.b32 	%r63, %r62, 23;
	mov.b32 	%f65, %r63;
	ex2.approx.ftz.f32 	%f66, %f64;
	fma.rn.f32 	%f67, %f66, %f65, %f55;
	ld.global.f32 	%f68, [%rd10];
	add.f32 	%f69, %f68, 0fC1000000;
	fma.rn.f32 	%f70, %f69, 0f3BBB989D, 0f3F000000;
	cvt.sat.f32.f32 	%f71, %f70;
	fma.rm.f32 	%f72, %f71, %f23, %f22;
	add.f32 	%f73, %f72, 0fCB40007F;
	neg.f32 	%f74, %f73;
	fma.rn.f32 	%f75, %f69, 0f3FB8AA3B, %f74;
	fma.rn.f32 	%f76, %f69, 0f32A57060, %f75;
	mov.b32 	%r64, %f72;
	shl.b32 	%r65, %r64, 23;
	mov.b32 	%f77, %r65;
	ex2.approx.ftz.f32 	%f78, %f76;
	fma.rn.f32 	%f79, %f78, %f77, %f67;
	ld.global.f32 	%f80, [%rd10+4];
	add.f32 	%f81, %f80, 0fC1000000;
	fma.rn.f32 	%f82, %f81, 0f3BBB989D, 0f3F000000;
	cvt.sat.f32.f32 	%f83, %f82;
	fma.rm.f32 	%f84, %f83, %f23, %f22;
	add.f32 	%f85, %f84, 0fCB40007F;
	neg.f32 	%f86, %f85;
	fma.rn.f32 	%f87, %f81, 0f3FB8AA3B, %f86;
	fma.rn.f32 	%f88, %f81, 0f32A57060, %f87;
	mov.b32 	%r66, %f84;
	shl.b32 	%r67, %r66, 23;
	mov.b32 	%f89, %r67;
	ex2.approx.ftz.f32 	%f90, %f88;
	fma.rn.f32 	%f91, %f90, %f89, %f79;
	ld.global.f32 	%f92, [%rd10+8];
	add.f32 	%f93, %f92, 0fC1000000;
	fma.rn.f32 	%f94, %f93, 0f3BBB989D, 0f3F000000;
	cvt.sat.f32.f32 	%f95, %f94;
	fma.rm.f32 	%f96, %f95, %f23, %f22;
	add.f32 	%f97, %f96, 0fCB40007F;
	neg.f32 	%f98, %f97;
	fma.rn.f32 	%f99, %f93, 0f3FB8AA3B, %f98;
	fma.rn.f32 	%f100, %f93, 0f32A57060, %f99;
	mov.b32 	%r68, %f96;
	shl.b32 	%r69, %r68, 23;
	mov.b32 	%f101, %r69;
	ex2.approx.ftz.f32 	%f102, %f100;
	fma.rn.f32 	%f103, %f102, %f101, %f91;
	ld.global.f32 	%f104, [%rd10+12];
	add.f32 	%f105, %f104, 0fC1000000;
	fma.rn.f32 	%f106, %f105, 0f3BBB989D, 0f3F000000;
	cvt.sat.f32.f32 	%f107, %f106;
	fma.rm.f32 	%f108, %f107, %f23, %f22;
	add.f32 	%f109, %f108, 0fCB40007F;
	neg.f32 	%f110, %f109;
	fma.rn.f32 	%f111, %f105, 0f3FB8AA3B, %f110;
	fma.rn.f32 	%f112, %f105, 0f32A57060, %f111;
	mov.b32 	%r70, %f108;
	shl.b32 	%r71, %r70, 23;
	mov.b32 	%f113, %r71;
	ex2.approx.ftz.f32 	%f114, %f112;
	fma.rn.f32 	%f299, %f114, %f113, %f103;
	add.s32 	%r118, %r118, 8;
	add.s32 	%r117, %r117, 8;
	add.s32 	%r116, %r116, 8;
	setp.eq.s32 	%p4, %r117, 0;
	@%p4 bra 	$L__BB1_4;
	bra.uni 	$L__BB1_3;
$L__BB1_4:
	setp.eq.s32 	%p5, %r8, 0;
	@%p5 bra 	$L__BB1_12;
	and.b32  	%r12, %r7, 3;
	setp.lt.u32 	%p6, %r8, 4;
	@%p6 bra 	$L__BB1_7;
	add.s32 	%r72, %r118, %r5;
	mul.wide.s32 	%rd11, %r72, 4;
	add.s64 	%rd12, %rd2, %rd11;
	ld.global.f32 	%f116, [%rd12];
	add.f32 	%f117, %f116, 0fC1000000;
	fma.rn.f32 	%f118, %f117, 0f3BBB989D, 0f3F000000;
	cvt.sat.f32.f32 	%f119, %f118;
	mov.f32 	%f120, 0f4B400001;
	mov.f32 	%f121, 0f437C0000;
	fma.rm.f32 	%f122, %f119, %f121, %f120;
	add.f32 	%f123, %f122, 0fCB40007F;
	neg.f32 	%f124, %f123;
	fma.rn.f32 	%f125, %f117, 0f3FB8AA3B, %f124;
	fma.rn.f32 	%f126, %f117, 0f32A57060, %f125;
	mov.b32 	%r73, %f122;
	shl.b32 	%r74, %r73, 23;
	mov.b32 	%f127, %r74;
	ex2.approx.ftz.f32 	%f128, %f126;
	fma.rn.f32 	%f129, %f128, %f127, %f299;
	ld.global.f32 	%f130, [%rd12+4];
	add.f32 	%f131, %f130, 0fC1000000;
	fma.rn.f32 	%f132, %f131, 0f3BBB989D, 0f3F000000;
	cvt.sat.f32.f32 	%f133, %f132;
	fma.rm.f32 	%f134, %f133, %f121, %f120;
	add.f32 	%f135, %f134, 0fCB40007F;
	neg.f32 	%f136, %f135;
	fma.rn.f32 	%f137, %f131, 0f3FB8AA3B, %f136;
	fma.rn.f32 	%f138, %f131, 0f32A57060, %f137;
	mov.b32 	%r75, %f134;
	shl.b32 	%r76, %r75, 23;
	mov.b32 	%f139, %r76;
	ex2.approx.ftz.f32 	%f140, %f138;
	fma.rn.f32 	%f141, %f140, %f139, %f129;
	ld.global.f32 	%f142, [%rd12+8];
	add.f32 	%f143, %f142, 0fC1000000;
	fma.rn.f32 	%f144, %f143, 0f3BBB989D, 0f3F000000;
	cvt.sat.f32.f32 	%f145, %f144;
	fma.rm.f32 	%f146, %f145, %f121, %f120;
	add.f32 	%f147, %f146, 0fCB40007F;
	neg.f32 	%f148, %f147;
	fma.rn.f32 	%f149, %f143, 0f3FB8AA3B, %f148;
	fma.rn.f32 	%f150, %f143, 0f32A57060, %f149;
	mov.b32 	%r77, %f146;
	shl.b32 	%r78, %r77, 23;
	mov.b32 	%f151, %r78;
	ex2.approx.ftz.f32 	%f152, %f150;
	fma.rn.f32 	%f153, %f152, %f151, %f141;
	ld.global.f32 	%f154, [%rd12+12];
	add.f32 	%f155, %f154, 0fC1000000;
	fma.rn.f32 	%f156, %f155, 0f3BBB989D, 0f3F000000;
	cvt.sat.f32.f32 	%f157, %f156;
	fma.rm.f32 	%f158, %f157, %f121, %f120;
	add.f32 	%f159, %f158, 0fCB40007F;
	neg.f32 	%f160, %f159;
	fma.rn.f32 	%f161, %f155, 0f3FB8AA3B, %f160;
	fma.rn.f32 	%f162, %f155, 0f32A57060, %f161;
	mov.b32 	%r79, %f158;
	shl.b32 	%r80, %r79, 23;
	mov.b32 	%f163, %r80;
	ex2.approx.ftz.f32 	%f164, %f162;
	fma.rn.f32 	%f299, %f164, %f163, %f153;
	add.s32 	%r118, %r118, 4;
$L__BB1_7:
	setp.eq.s32 	%p7, %r12, 0;
	@%p7 bra 	$L__BB1_12;
	setp.eq.s32 	%p8, %r12, 1;
	@%p8 bra 	$L__BB1_10;
	add.s32 	%r81, %r118, %r5;
	mul.wide.s32 	%rd13, %r81, 4;
	add.s64 	%rd14, %rd2, %rd13;
	ld.global.f32 	%f166, [%rd14];
	add.f32 	%f167, %f166, 0fC1000000;
	fma.rn.f32 	%f168, %f167, 0f3BBB989D, 0f3F000000;
	cvt.sat.f32.f32 	%f169, %f168;
	mov.f32 	%f170, 0f4B400001;
	mov.f32 	%f171, 0f437C0000;
	fma.rm.f32 	%f172, %f169, %f171, %f170;
	add.f32 	%f173, %f172, 0fCB40007F;
	neg.f32 	%f174, %f173;
	fma.rn.f32 	%f175, %f167, 0f3FB8AA3B, %f174;
	fma.rn.f32 	%f176, %f167, 0f32A57060, %f175;
	mov.b32 	%r82, %f172;
	shl.b32 	%r83, %r82, 23;
	mov.b32 	%f177, %r83;
	ex2.approx.ftz.f32 	%f178, %f176;
	fma.rn.f32 	%f179, %f178, %f177, %f299;
	ld.global.f32 	%f180, [%rd14+4];
	add.f32 	%f181, %f180, 0fC1000000;
	fma.rn.f32 	%f182, %f181, 0f3BBB989D, 0f3F000000;
	cvt.sat.f32.f32 	%f183, %f182;
	fma.rm.f32 	%f184, %f183, %f171, %f170;
	add.f32 	%f185, %f184, 0fCB40007F;
	neg.f32 	%f186, %f185;
	fma.rn.f32 	%f187, %f181, 0f3FB8AA3B, %f186;
	fma.rn.f32 	%f188, %f181, 0f32A57060, %f187;
	mov.b32 	%r84, %f184;
	shl.b32 	%r85, %r84, 23;
	mov.b32 	%f189, %r85;
	ex2.approx.ftz.f32 	%f190, %f188;
	fma.rn.f32 	%f299, %f190, %f189, %f179;
	add.s32 	%r118, %r118, 2;
$L__BB1_10:
	and.b32  	%r86, %r7, 1;
	setp.eq.b32 	%p9, %r86, 1;
	not.pred 	%p10, %p9;
	@%p10 bra 	$L__BB1_12;
	add.s32 	%r87, %r118, %r5;
	mul.wide.s32 	%rd15, %r87, 4;
	add.s64 	%rd16, %rd2, %rd15;
	ld.global.f32 	%f191, [%rd16];
	add.f32 	%f192, %f191, 0fC1000000;
	fma.rn.f32 	%f193, %f192, 0f3BBB989D, 0f3F000000;
	cvt.sat.f32.f32 	%f194, %f193;
	mov.f32 	%f195, 0f4B400001;
	mov.f32 	%f196, 0f437C0000;
	fma.rm.f32 	%f197, %f194, %f196, %f195;
	add.f32 	%f198, %f197, 0fCB40007F;
	neg.f32 	%f199, %f198;
	fma.rn.f32 	%f200, %f192, 0f3FB8AA3B, %f199;
	fma.rn.f32 	%f201, %f192, 0f32A57060, %f200;
	mov.b32 	%r88, %f197;
	shl.b32 	%r89, %r88, 23;
	mov.b32 	%f202, %r89;
	ex2.approx.ftz.f32 	%f203, %f201;
	fma.rn.f32 	%f299, %f203, %f202, %f299;
$L__BB1_12:
	setp.gt.s32 	%p11, %r115, %r4;
	@%p11 bra 	$L__BB1_19;
	mul.lo.s32 	%r17, %r41, %r2;
	setp.lt.f32 	%p12, %f299, 0f00800000;
	mul.f32 	%f204, %f299, 0f4B000000;
	selp.f32 	%f205, %f204, %f299, %p12;
	selp.f32 	%f206, 0fC1B80000, 0f00000000, %p12;
	mov.b32 	%r90, %f205;
	add.s32 	%r91, %r90, -1059760811;
	and.b32  	%r92, %r91, -8388608;
	sub.s32 	%r93, %r90, %r92;
	mov.b32 	%f207, %r93;
	cvt.rn.f32.s32 	%f208, %r92;
	fma.rn.f32 	%f209, %f208, 0f34000000, %f206;
	add.f32 	%f210, %f207, 0fBF800000;
	fma.rn.f32 	%f211, %f210, 0fBE055027, 0f3E1039F6;
	fma.rn.f32 	%f212, %f211, %f210, 0fBDF8CDCC;
	fma.rn.f32 	%f213, %f212, %f210, 0f3E0F2955;
	fma.rn.f32 	%f214, %f213, %f210, 0fBE2AD8B9;
	fma.rn.f32 	%f215, %f214, %f210, 0f3E4CED0B;
	fma.rn.f32 	%f216, %f215, %f210, 0fBE7FFF22;
	fma.rn.f32 	%f217, %f216, %f210, 0f3EAAAA78;
	fma.rn.f32 	%f218, %f217, %f210, 0fBF000000;
	mul.f32 	%f219, %f210, %f218;
	fma.rn.f32 	%f220, %f219, %f210, %f210;
	fma.rn.f32 	%f221, %f209, 0f3F317218, %f220;
	setp.gt.u32 	%p13, %r90, 2139095039;
	fma.rn.f32 	%f222, %f205, 0f7F800000, 0f7F800000;
	selp.f32 	%f223, %f222, %f221, %p13;
	setp.eq.f32 	%p14, %f205, 0f00000000;
	selp.f32 	%f11, 0fFF800000, %f223, %p14;
	add.s32 	%r18, %r40, %r4;
	max.s32 	%r19, %r40, %r2;
	sub.s32 	%r94, %r18, %r19;
	add.s32 	%r95, %r94, 1;
	and.b32  	%r20, %r95, 3;
	setp.eq.s32 	%p15, %r20, 0;
	@%p15 bra 	$L__BB1_16;
	add.s32 	%r96, %r19, %r17;
	sub.s32 	%r114, %r96, %r40;
	neg.s32 	%r113, %r20;
	add.s32 	%r97, %r19, %r20;
	sub.s32 	%r115, %r97, %r40;
$L__BB1_15:
	.pragma "nounroll";
	mul.wide.s32 	%rd18, %r114, 4;
	add.s64 	%rd19, %rd2, %rd18;
	ld.global.f32 	%f224, [%rd19];
	add.f32 	%f225, %f224, 0fC1000000;
	sub.f32 	%f226, %f225, %f11;
	fma.rn.f32 	%f227, %f226, 0f3BBB989D, 0f3F000000;
	cvt.sat.f32.f32 	%f228, %f227;
	mov.f32 	%f229, 0f4B400001;
	mov.f32 	%f230, 0f437C0000;
	fma.rm.f32 	%f231, %f228, %f230, %f229;
	add.f32 	%f232, %f231, 0fCB40007F;
	neg.f32 	%f233, %f232;
	fma.rn.f32 	%f234, %f226, 0f3FB8AA3B, %f233;
	fma.rn.f32 	%f235, %f226, 0f32A57060, %f234;
	mov.b32 	%r98, %f231;
	shl.b32 	%r99, %r98, 23;
	mov.b32 	%f236, %r99;
	ex2.approx.ftz.f32 	%f237, %f235;
	mul.f32 	%f238, %f237, %f236;
	st.global.f32 	[%rd19], %f238;
	add.s32 	%r114, %r114, 1;
	add.s32 	%r113, %r113, 1;
	setp.ne.s32 	%p16, %r113, 0;
	@%p16 bra 	$L__BB1_15;
$L__BB1_16:
	setp.lt.u32 	%p17, %r94, 3;
	@%p17 bra 	$L__BB1_19;
	add.s32 	%r119, %r115, %r17;
$L__BB1_18:
	mul.wide.s32 	%rd20, %r119, 4;
	add.s64 	%rd21, %rd2, %rd20;
	ld.global.f32 	%f239, [%rd21];
	add.f32 	%f240, %f239, 0fC1000000;
	sub.f32 	%f241, %f240, %f11;
	fma.rn.f32 	%f242, %f241, 0f3BBB989D, 0f3F000000;
	cvt.sat.f32.f32 	%f243, %f242;
	mov.f32 	%f244, 0f4B400001;
	mov.f32 	%f245, 0f437C0000;
	fma.rm.f32 	%f246, %f243, %f245, %f244;
	add.f32 	%f247, %f246, 0fCB40007F;
	neg.f32 	%f248, %f247;
	fma.rn.f32 	%f249, %f241, 0f3FB8AA3B, %f248;
	fma.rn.f32 	%f250, %f241, 0f32A57060, %f249;
	mov.b32 	%r101, %f246;
	shl.b32 	%r102, %r101, 23;
	mov.b32 	%f251, %r102;
	ex2.approx.ftz.f32 	%f252, %f250;
	mul.f32 	%f253, %f252, %f251;
	st.global.f32 	[%rd21], %f253;
	ld.global.f32 	%f254, [%rd21+4];
	add.f32 	%f255, %f254, 0fC1000000;
	sub.f32 	%f256, %f255, %f11;
	fma.rn.f32 	%f257, %f256, 0f3BBB989D, 0f3F000000;
	cvt.sat.f32.f32 	%f258, %f257;
	fma.rm.f32 	%f259, %f258, %f245, %f244;
	add.f32 	%f260, %f259, 0fCB40007F;
	neg.f32 	%f261, %f260;
	fma.rn.f32 	%f262, %f256, 0f3FB8AA3B, %f261;
	fma.rn.f32 	%f263, %f256, 0f32A57060, %f262;
	mov.b32 	%r103, %f259;
	shl.b32 	%r104, %r103, 23;
	mov.b32 	%f264, %r104;
	ex2.approx.ftz.f32 	%f265, %f263;
	mul.f32 	%f266, %f265, %f264;
	st.global.f32 	[%rd21+4], %f266;
	ld.global.f32 	%f267, [%rd21+8];
	add.f32 	%f268, %f267, 0fC1000000;
	sub.f32 	%f269, %f268, %f11;
	fma.rn.f32 	%f270, %f269, 0f3BBB989D, 0f3F000000;
	cvt.sat.f32.f32 	%f271, %f270;
	fma.rm.f32 	%f272, %f271, %f245, %f244;
	add.f32 	%f273, %f272, 0fCB40007F;
	neg.f32 	%f274, %f273;
	fma.rn.f32 	%f275, %f269, 0f3FB8AA3B, %f274;
	fma.rn.f32 	%f276, %f269, 0f32A57060, %f275;
	mov.b32 	%r105, %f272;
	shl.b32 	%r106, %r105, 23;
	mov.b32 	%f277, %r106;
	ex2.approx.ftz.f32 	%f278, %f276;
	mul.f32 	%f279, %f278, %f277;
	st.global.f32 	[%rd21+8], %f279;
	ld.global.f32 	%f280, [%rd21+12];
	add.f32 	%f281, %f280, 0fC1000000;
	sub.f32 	%f282, %f281, %f11;
	fma.rn.f32 	%f283, %f282, 0f3BBB989D, 0f3F000000;
	cvt.sat.f32.f32 	%f284, %f283;
	fma.rm.f32 	%f285, %f284, %f245, %f244;
	add.f32 	%f286, %f285, 0fCB40007F;
	neg.f32 	%f287, %f286;
	fma.rn.f32 	%f288, %f282, 0f3FB8AA3B, %f287;
	fma.rn.f32 	%f289, %f282, 0f32A57060, %f288;
	mov.b32 	%r107, %f285;
	shl.b32 	%r108, %r107, 23;
	mov.b32 	%f290, %r108;
	ex2.approx.ftz.f32 	%f291, %f289;
	mul.f32 	%f292, %f291, %f290;
	st.global.f32 	[%rd21+12], %f292;
	add.s32 	%r38, %r115, 4;
	add.s32 	%r109, %r115, 3;
	add.s32 	%r119, %r119, 4;
	setp.lt.s32 	%p18, %r109, %r4;
	mov.u32 	%r115, %r38;
	@%p18 bra 	$L__BB1_18;
$L__BB1_19:
	ret;

}
	// .globl	_Z18attention_v_kernelPfS_S_iiii
.visible .entry _Z18attention_v_kernelPfS_S_iiii(
	.param .u64 .ptr .align 1 _Z18attention_v_kernelPfS_S_iiii_param_0,
	.param .u64 .ptr .align 1 _Z18attention_v_kernelPfS_S_iiii_param_1,
	.param .u64 .ptr .align 1 _Z18attention_v_kernelPfS_S_iiii_param_2,
	.param .u32 _Z18attention_v_kernelPfS_S_iiii_param_3,
	.param .u32 _Z18attention_v_kernelPfS_S_iiii_param_4,
	.param .u32 _Z18attention_v_kernelPfS_S_iiii_param_5,
	.param .u32 _Z18attention_v_kernelPfS_S_iiii_param_6
)
{
	.reg .pred 	%p<17>;
	.reg .b32 	%r<125>;
	.reg .b32 	%f<70>;
	.reg .b64 	%rd<26>;
	// demoted variable
	.shared .align 4 .b8 _ZZ18attention_v_kernelPfS_S_iiiiE2Vs[960];
	// demoted variable
	.shared .align 4 .b8 _ZZ18attention_v_kernelPfS_S_iiiiE5Attns[1200];
	ld.param.u32 	%r42, [_Z18attention_v_kernelPfS_S_iiii_param_3];
	ld.param.u32 	%r45, [_Z18attention_v_kernelPfS_S_iiii_param_4];
	ld.param.u32 	%r43, [_Z18attention_v_kernelPfS_S_iiii_param_5];
	ld.param.u32 	%r44, [_Z18attention_v_kernelPfS_S_iiii_param_6];
	mov.u32 	%r46, %ctaid.x;
	mov.u32 	%r47, %ctaid.y;
	mov.u32 	%r48, %ctaid.z;
	mad.lo.s32 	%r49, %r45, %r47, %r48;
	mul.lo.s32 	%r50, %r44, %r43;
	mul.lo.s32 	%r51, %r50, %r49;
	cvt.s64.s32 	%rd1, %r51;
	mul.lo.s32 	%r52, %r43, %r43;
	mul.lo.s32 	%r1, %r52, %r49;
	mov.u32 	%r2, %tid.x;
	mov.u32 	%r3, %tid.y;
	mul.lo.s32 	%r4, %r46, 10;
	add.s32 	%r5, %r4, %r2;
	setp.ge.s32 	%p1, %r5, %r42;
	@%p1 bra 	$L__BB2_3;
	add.s32 	%r59, %r5, %r3;
	sub.s32 	%r60, %r59, %r42;
	setp.lt.s32 	%p5, %r60, 0;
	@%p5 bra 	$L__BB2_22;
	sub.s32 	%r115, %r5, %r42;
	mov.b32 	%r116, 0;
	bra.uni 	$L__BB2_7;
$L__BB2_3:
	setp.gt.u32 	%p2, %r5, 9;
	@%p2 bra 	$L__BB2_5;
	sub.s32 	%r116, %r2, %r42;
	mov.b32 	%r115, 0;
	bra.uni 	$L__BB2_7;
$L__BB2_5:
	sub.s32 	%r54, %r43, %r42;
	setp.lt.s32 	%p3, %r5, %r54;
	mov.b32 	%r115, 0;
	mov.u32 	%r116, %r2;
	@%p3 bra 	$L__BB2_7;
	add.s32 	%r56, %r5, %r3;
	sub.s32 	%r57, %r56, %r42;
	setp.ge.s32 	%p4, %r57, %r43;
	mov.u32 	%r116, %r2;
	@%p4 bra 	$L__BB2_22;
$L__BB2_7:
	ld.param.u32 	%r112, [_Z18attention_v_kernelPfS_S_iiii_param_6];
	setp.gt.s32 	%p6, %r5, %r42;
	sub.s32 	%r62, %r5, %r42;
	selp.b32 	%r10, %r62, 0, %p6;
	add.s32 	%r63, %r43, -1;
	add.s32 	%r64, %r42, %r5;
	min.s32 	%r11, %r64, %r63;
	setp.lt.s32 	%p7, %r112, 8;
	@%p7 bra 	$L__BB2_22;
	ld.param.u32 	%r113, [_Z18attention_v_kernelPfS_S_iiii_param_6];
	ld.param.u64 	%rd24, [_Z18attention_v_kernelPfS_S_iiii_param_1];
	mov.u32 	%r66, %tid.z;
	sub.s32 	%r67, %r4, %r42;
	max.s32 	%r12, %r67, 0;
	add.s32 	%r68, %r115, %r3;
	add.s32 	%r69, %r68, %r116;
	mad.lo.s32 	%r70, %r69, %r113, %r66;
	cvt.s64.s32 	%rd7, %r70;
	add.s64 	%rd2, %rd7, %rd1;
	shl.b32 	%r71, %r69, 5;
	mov.u32 	%r72, _ZZ18attention_v_kernelPfS_S_iiiiE2Vs;
	shl.b32 	%r73, %r66, 2;
	add.s32 	%r16, %r72, %r73;
	add.s32 	%r13, %r16, %r71;
	mad.lo.s32 	%r74, %r43, %r5, %r12;
	add.s32 	%r75, %r74, %r69;
	cvt.s64.s32 	%rd8, %r75;
	cvt.s64.s32 	%rd9, %r1;
	add.s64 	%rd10, %rd8, %rd9;
	cvta.to.global.u64 	%rd11, %rd24;
	shl.b64 	%rd12, %rd10, 2;
	add.s64 	%rd3, %rd11, %rd12;
	mul.lo.s32 	%r76, %r2, 120;
	mov.u32 	%r77, _ZZ18attention_v_kernelPfS_S_iiiiE5Attns;
	add.s32 	%r14, %r77, %r76;
	shl.b32 	%r78, %r69, 2;
	add.s32 	%r15, %r14, %r78;
	mad.lo.s32 	%r17, %r113, %r5, %r66;
	add.s32 	%r79, %r42, %r11;
	max.s32 	%r80, %r42, %r5;
	sub.s32 	%r18, %r79, %r80;
	add.s32 	%r81, %r18, 1;
	and.b32  	%r19, %r81, 7;
	and.b32  	%r20, %r81, 3;
	and.b32  	%r21, %r81, 1;
	and.b32  	%r82, %r81, -8;
	neg.s32 	%r22, %r82;
	sub.s32 	%r83, %r80, %r42;
	sub.s32 	%r84, %r83, %r12;
	shl.b32 	%r85, %r84, 2;
	add.s32 	%r86, %r76, %r85;
	add.s32 	%r87, %r86, %r77;
	add.s32 	%r23, %r87, 16;
	shl.b32 	%r88, %r84, 5;
	add.s32 	%r89, %r88, %r73;
	add.s32 	%r90, %r89, %r72;
	add.s32 	%r24, %r90, 128;
	shr.s32 	%r91, %r113, 31;
	shr.u32 	%r92, %r91, 29;
	add.s32 	%r93, %r113, %r92;
	shr.s32 	%r25, %r93, 3;
	mov.b32 	%r117, 0;
$L__BB2_9:
	ld.param.u32 	%r114, [_Z18attention_v_kernelPfS_S_iiii_param_6];
	ld.param.u64 	%rd25, [_Z18attention_v_kernelPfS_S_iiii_param_2];
	setp.gt.s32 	%p8, %r10, %r11;
	shl.b32 	%r27, %r117, 3;
	mad.lo.s32 	%r94, %r114, %r12, %r27;
	cvt.u64.u32 	%rd13, %r94;
	add.s64 	%rd14, %rd2, %rd13;
	cvta.to.global.u64 	%rd15, %rd25;
	shl.b64 	%rd16, %rd14, 2;
	add.s64 	%rd17, %rd15, %rd16;
	ld.global.f32 	%f14, [%rd17];
	st.shared.f32 	[%r13], %f14;
	ld.global.f32 	%f15, [%rd3];
	st.shared.f32 	[%r15], %f15;
	bar.sync 	0;
	mov.f32 	%f69, 0f00000000;
	@%p8 bra 	$L__BB2_21;
	setp.lt.u32 	%p9, %r18, 7;
	mov.f32 	%f69, 0f00000000;
	mov.u32 	%r122, %r10;
	@%p9 bra 	$L__BB2_13;
	mov.f32 	%f69, 0f00000000;
	mov.u32 	%r118, %r24;
	mov.u32 	%r119, %r23;
	mov.u32 	%r120, %r22;
	mov.u32 	%r122, %r10;
$L__BB2_12:
	.pragma "nounroll";
	ld.shared.f32 	%f19, [%r119+-16];
	ld.shared.f32 	%f20, [%r118+-128];
	fma.rn.f32 	%f21, %f19, %f20, %f69;
	ld.shared.f32 	%f22, [%r119+-12];
	ld.shared.f32 	%f23, [%r118+-96];
	fma.rn.f32 	%f24, %f22, %f23, %f21;
	ld.shared.f32 	%f25, [%r119+-8];
	ld.shared.f32 	%f26, [%r118+-64];
	fma.rn.f32 	%f27, %f25, %f26, %f24;
	ld.shared.f32 	%f28, [%r119+-4];
	ld.shared.f32 	%f29, [%r118+-32];
	fma.rn.f32 	%f30, %f28, %f29, %f27;
	ld.shared.f32 	%f31, [%r119];
	ld.shared.f32 	%f32, [%r118];
	fma.rn.f32 	%f33, %f31, %f32, %f30;
	ld.shared.f32 	%f34, [%r119+4];
	ld.shared.f32 	%f35, [%r118+32];
	fma.rn.f32 	%f36, %f34, %f35, %f33;
	ld.shared.f32 	%f37, [%r119+8];
	ld.shared.f32 	%f38, [%r118+64];
	fma.rn.f32 	%f39, %f37, %f38, %f36;
	ld.shared.f32 	%f40, [%r119+12];
	ld.shared.f32 	%f41, [%r118+96];
	fma.rn.f32 	%f69, %f40, %f41, %f39;
	add.s32 	%r122, %r122, 8;
	add.s32 	%r120, %r120, 8;
	add.s32 	%r119, %r119, 32;
	add.s32 	%r118, %r118, 256;
	setp.ne.s32 	%p10, %r120, 0;
	@%p10 bra 	$L__BB2_12;
$L__BB2_13:
	setp.eq.s32 	%p11, %r19, 0;
	@%p11 bra 	$L__BB2_21;
	add.s32 	%r95, %r19, -1;
	setp.lt.u32 	%p12, %r95, 3;
	@%p12 bra 	$L__BB2_16;
	sub.s32 	%r96, %r122, %r12;
	shl.b32 	%r97, %r96, 2;
	add.s32 	%r98, %r14, %r97;
	ld.shared.f32 	%f43, [%r98];
	shl.b32 	%r99, %r96, 5;
	add.s32 	%r100, %r16, %r99;
	ld.shared.f32 	%f44, [%r100];
	fma.rn.f32 	%f45, %f43, %f44, %f69;
	ld.shared.f32 	%f46, [%r98+4];
	ld.shared.f32 	%f47, [%r100+32];
	fma.rn.f32 	%f48, %f46, %f47, %f45;
	ld.shared.f32 	%f49, [%r98+8];
	ld.shared.f32 	%f50, [%r100+64];
	fma.rn.f32 	%f51, %f49, %f50, %f48;
	ld.shared.f32 	%f52, [%r98+12];
	ld.shared.f32 	%f53, [%r100+96];
	fma.rn.f32 	%f69, %f52, %f53, %f51;
	add.s32 	%r122, %r122, 4;
$L__BB2_16:
	setp.eq.s32 	%p13, %r20, 0;
	@%p13 bra 	$L__BB2_21;
	setp.eq.s32 	%p14, %r20, 1;
	@%p14 bra 	$L__BB2_19;
	sub.s32 	%r101, %r122, %r12;
	shl.b32 	%r102, %r101, 2;
	add.s32 	%r103, %r14, %r102;
	ld.shared.f32 	%f55, [%r103];
	shl.b32 	%r104, %r101, 5;
	add.s32 	%r105, %r16, %r104;
	ld.shared.f32 	%f56, [%r105];
	fma.rn.f32 	%f57, %f55, %f56, %f69;
	ld.shared.f32 	%f58, [%r103+4];
	ld.shared.f32 	%f59, [%r105+32];
	fma.rn.f32 	%f69, %f58, %f59, %f57;
	add.s32 	%r122, %r122, 2;
$L__BB2_19:
	setp.eq.s32 	%p15, %r21, 0;
	@%p15 bra 	$L__BB2_21;
	sub.s32 	%r106, %r122, %r12;
	shl.b32 	%r107, %r106, 2;
	add.s32 	%r108, %r14, %r107;
	ld.shared.f32 	%f60, [%r108];
	shl.b32 	%r109, %r106, 5;
	add.s32 	%r110, %r16, %r109;
	ld.shared.f32 	%f61, [%r110];
	fma.rn.f32 	%f69, %f60, %f61, %f69;
$L__BB2_21:
	ld.param.u64 	%rd23, [_Z18attention_v_kernelPfS_S_iiii_param_0];
	add.s32 	%r111, %r17, %r27;
	cvt.s64.s32 	%rd18, %r111;
	add.s64 	%rd19, %rd18, %rd1;
	cvta.to.global.u64 	%rd20, %rd23;
	shl.b64 	%rd21, %rd19, 2;
	add.s64 	%rd22, %rd20, %rd21;
	st.global.f32 	[%rd22], %f69;
	bar.sync 	0;
	add.s32 	%r117, %r117, 1;
	setp.ne.s32 	%p16, %r117, %r25;
	@%p16 bra 	$L__BB2_9;
$L__BB2_22:
	ret;

}


// ===== COMPILED SASS (sm_100) =====

	.target	sm_100

	.elftype	@"ET_EXEC"


//--------------------- .note.nv.tkinfo           --------------------------
	.section	.note.nv.tkinfo,"",@"SHT_NOTE"
	.sectionflags	@"SHF_NOTE_NV_TKINFO"
	.tkinfo
        /*0018*/ 	.word	0x00000002
        /*0030*/ 	.string	""
        /*0030*/ 	.string	"ptxas"
        /*0030*/ 	.string	"Cuda compilation tools, release 13.0, V13.0.88"
        /*0030*/ 	.string	"Build cuda_13.0.r13.0/compiler.36424714_0"
        /*0030*/ 	.string	"-arch sm_100 -m 64 "



//--------------------- .note.nv.cuinfo           --------------------------
	.section	.note.nv.cuinfo,"",@"SHT_NOTE"
	.sectionflags	@"SHF_NOTE_NV_CUINFO"
        /*0018*/ 	.short	0x0002
        /*001a*/ 	.short	0x0064
        /*001c*/ 	.short	0x0082
	.zero		2


//--------------------- .nv.info                  --------------------------
	.section	.nv.info,"",@"SHT_CUDA_INFO"
	.align	4


	//----- nvinfo : EIATTR_REGCOUNT
	.align		4
        /*0000*/ 	.byte	0x04, 0x2f
        /*0002*/ 	.short	(.L_1 - .L_0)
	.align		4
.L_0:
        /*0004*/ 	.word	index@(_Z21band_attention_kernelPfS_S_iiii)
        /*0008*/ 	.word	0x00000024


	//----- nvinfo : EIATTR_FRAME_SIZE
	.align		4
.L_1:
        /*000c*/ 	.byte	0x04, 0x11
        /*000e*/ 	.short	(.L_3 - .L_2)
	.align		4
.L_2:
        /*0010*/ 	.word	index@(_Z21band_attention_kernelPfS_S_iiii)
        /*0014*/ 	.word	0x00000000


	//----- nvinfo : EIATTR_REGCOUNT
	.align		4
.L_3:
        /*0018*/ 	.byte	0x04, 0x2f
        /*001a*/ 	.short	(.L_5 - .L_4)
	.align		4
.L_4:
        /*001c*/ 	.word	index@(_Z14softmax_kernelPfiii)
        /*0020*/ 	.word	0x0000001f


	//----- nvinfo : EIATTR_FRAME_SIZE
	.align		4
.L_5:
        /*0024*/ 	.byte	0x04, 0x11
        /*0026*/ 	.short	(.L_7 - .L_6)
	.align		4
.L_6:
        /*0028*/ 	.word	index@(_Z14softmax_kernelPfiii)
        /*002c*/ 	.word	0x00000000


	//----- nvinfo : EIATTR_REGCOUNT
	.align		4
.L_7:
        /*0030*/ 	.byte	0x04, 0x2f
        /*0032*/ 	.short	(.L_9 - .L_8)
	.align		4
.L_8:
        /*0034*/ 	.word	index@(_Z18attention_v_kernelPfS_S_iiii)
        /*0038*/ 	.word	0x0000001f


	//----- nvinfo : EIATTR_FRAME_SIZE
	.align		4
.L_9:
        /*003c*/ 	.byte	0x04, 0x11
        /*003e*/ 	.short	(.L_11 - .L_10)
	.align		4
.L_10:
        /*0040*/ 	.word	index@(_Z18attention_v_kernelPfS_S_iiii)
        /*0044*/ 	.word	0x00000000


	//----- nvinfo : EIATTR_MIN_STACK_SIZE
	.align		4
.L_11:
        /*0048*/ 	.byte	0x04, 0x12
        /*004a*/ 	.short	(.L_13 - .L_12)
	.align		4
.L_12:
        /*004c*/ 	.word	index@(_Z18attention_v_kernelPfS_S_iiii)
        /*0050*/ 	.word	0x00000000


	//----- nvinfo : EIATTR_MIN_STACK_SIZE
	.align		4
.L_13:
        /*0054*/ 	.byte	0x04, 0x12
        /*0056*/ 	.short	(.L_15 - .L_14)
	.align		4
.L_14:
        /*0058*/ 	.word	index@(_Z14softmax_kernelPfiii)
        /*005c*/ 	.word	0x00000000


	//----- nvinfo : EIATTR_MIN_STACK_SIZE
	.align		4
.L_15:
        /*0060*/ 	.byte	0x04, 0x12
        /*0062*/ 	.short	(.L_17 - .L_16)
	.align		4
.L_16:
        /*0064*/ 	.word	index@(_Z21band_attention_kernelPfS_S_iiii)
        /*0068*/ 	.word	0x00000000
.L_17:


//--------------------- .nv.compat                --------------------------
	.section	.nv.compat,"",@"SHT_CUDA_COMPAT_INFO"
	.align	4
        /*0000*/ 	.byte	0x02, 0x09, 0x00, 0x00, 0x02, 0x02, 0x01, 0x00, 0x02, 0x05, 0x05, 0x00, 0x03, 0x07, 0x01, 0x01
        /*0010*/ 	.byte	0x02, 0x03, 0x00, 0x00, 0x02, 0x06, 0x01, 0x00, 0x04, 0x0b, 0x08, 0x00, 0x01, 0x00, 0x00, 0x00
        /*0020*/ 	.byte	0x00, 0x00, 0x00, 0x00


//--------------------- .nv.info._Z18attention_v_kernelPfS_S_iiii --------------------------
	.section	.nv.info._Z18attention_v_kernelPfS_S_iiii,"",@"SHT_CUDA_INFO"
	.sectionflags	@""
	.align	4


	//----- nvinfo : EIATTR_CUDA_API_VERSION
	.align		4
        /*0000*/ 	.byte	0x04, 0x37
        /*0002*/ 	.short	(.L_19 - .L_18)
.L_18:
        /*0004*/ 	.word	0x00000082


	//----- nvinfo : EIATTR_KPARAM_INFO
	.align		4
.L_19:
        /*0008*/ 	.byte	0x04, 0x17
        /*000a*/ 	.short	(.L_21 - .L_20)
.L_20:
        /*000c*/ 	.word	0x00000000
        /*0010*/ 	.short	0x0006
        /*0012*/ 	.short	0x0024
        /*0014*/ 	.byte	0x00, 0xf0, 0x11, 0x00


	//----- nvinfo : EIATTR_KPARAM_INFO
	.align		4
.L_21:
        /*0018*/ 	.byte	0x04, 0x17
        /*001a*/ 	.short	(.L_23 - .L_22)
.L_22:
        /*001c*/ 	.word	0x00000000
        /*0020*/ 	.short	0x0005
        /*0022*/ 	.short	0x0020
        /*0024*/ 	.byte	0x00, 0xf0, 0x11, 0x00


	//----- nvinfo : EIATTR_KPARAM_INFO
	.align		4
.L_23:
        /*0028*/ 	.byte	0x04, 0x17
        /*002a*/ 	.short	(.L_25 - .L_24)
.L_24:
        /*002c*/ 	.word	0x00000000
        /*0030*/ 	.short	0x0004
        /*0032*/ 	.short	0x001c
        /*0034*/ 	.byte	0x00, 0xf0, 0x11, 0x00


	//----- nvinfo : EIATTR_KPARAM_INFO
	.align		4
.L_25:
        /*0038*/ 	.byte	0x04, 0x17
        /*003a*/ 	.short	(.L_27 - .L_26)
.L_26:
        /*003c*/ 	.word	0x00000000
        /*0040*/ 	.short	0x0003
        /*0042*/ 	.short	0x0018
        /*0044*/ 	.byte	0x00, 0xf0, 0x11, 0x00


	//----- nvinfo : EIATTR_KPARAM_INFO
	.align		4
.L_27:
        /*0048*/ 	.byte	0x04, 0x17
        /*004a*/ 	.short	(.L_29 - .L_28)
.L_28:
        /*004c*/ 	.word	0x00000000
        /*0050*/ 	.short	0x0002
        /*0052*/ 	.short	0x0010
        /*0054*/ 	.byte	0x00, 0xf5, 0x21, 0x00


	//----- nvinfo : EIATTR_KPARAM_INFO
	.align		4
.L_29:
        /*0058*/ 	.byte	0x04, 0x17
        /*005a*/ 	.short	(.L_31 - .L_30)
.L_30:
        /*005c*/ 	.word	0x00000000
        /*0060*/ 	.short	0x0001
        /*0062*/ 	.short	0x0008
        /*0064*/ 	.byte	0x00, 0xf5, 0x21, 0x00


	//----- nvinfo : EIATTR_KPARAM_INFO
	.align		4
.L_31:
        /*0068*/ 	.byte	0x04, 0x17
        /*006a*/ 	.short	(.L_33 - .L_32)
.L_32:
        /*006c*/ 	.word	0x00000000
        /*0070*/ 	.short	0x0000
        /*0072*/ 	.short	0x0000
        /*0074*/ 	.byte	0x00, 0xf5, 0x21, 0x00


	//----- nvinfo : EIATTR_SPARSE_MMA_MASK
	.align		4
.L_33:
        /*0078*/ 	.byte	0x03, 0x50
        /*007a*/ 	.short	0x0000


	//----- nvinfo : EIATTR_MAXREG_COUNT
	.align		4
        /*007c*/ 	.byte	0x03, 0x1b
        /*007e*/ 	.short	0x00ff


	//----- nvinfo : EIATTR_NUM_BARRIERS
	.align		4
        /*0080*/ 	.byte	0x02, 0x4c
        /*0082*/ 	.byte	0x01
	.zero		1


	//----- nvinfo : EIATTR_MERCURY_ISA_VERSION
	.align		4
        /*0084*/ 	.byte	0x03, 0x5f
        /*0086*/ 	.short	0x0101


	//----- nvinfo : EIATTR_VRC_CTA_INIT_COUNT
	.align		4
        /*0088*/ 	.byte	0x02, 0x4a
	.zero		1
	.zero		1


	//----- nvinfo : EIATTR_EXIT_INSTR_OFFSETS
	.align		4
        /*008c*/ 	.byte	0x04, 0x1c
        /*008e*/ 	.short	(.L_35 - .L_34)


	//   ....[0]....
.L_34:
        /*0090*/ 	.word	0x00000130


	//   ....[1]....
        /*0094*/ 	.word	0x00000220


	//   ....[2]....
        /*0098*/ 	.word	0x00000260


	//   ....[3]....
        /*009c*/ 	.word	0x00000cd0


	//----- nvinfo : EIATTR_CRS_STACK_SIZE
	.align		4
.L_35:
        /*00a0*/ 	.byte	0x04, 0x1e
        /*00a2*/ 	.short	(.L_37 - .L_36)
.L_36:
        /*00a4*/ 	.word	0x00000000


	//----- nvinfo : EIATTR_CBANK_PARAM_SIZE
	.align		4
.L_37:
        /*00a8*/ 	.byte	0x03, 0x19
        /*00aa*/ 	.short	0x0028


	//----- nvinfo : EIATTR_PARAM_CBANK
	.align		4
        /*00ac*/ 	.byte	0x04, 0x0a
        /*00ae*/ 	.short	(.L_39 - .L_38)
	.align		4
.L_38:
        /*00b0*/ 	.word	index@(.nv.constant0._Z18attention_v_kernelPfS_S_iiii)
        /*00b4*/ 	.short	0x0380
        /*00b6*/ 	.short	0x0028


	//----- nvinfo : EIATTR_SW_WAR
	.align		4
.L_39:
        /*00b8*/ 	.byte	0x04, 0x36
        /*00ba*/ 	.short	(.L_41 - .L_40)
.L_40:
        /*00bc*/ 	.word	0x00000008
.L_41:


//--------------------- .nv.info._Z14softmax_kernelPfiii --------------------------
	.section	.nv.info._Z14softmax_kernelPfiii,"",@"SHT_CUDA_INFO"
	.sectionflags	@""
	.align	4


	//----- nvinfo : EIATTR_CUDA_API_VERSION
	.align		4
        /*0000*/ 	.byte	0x04, 0x37
        /*0002*/ 	.short	(.L_43 - .L_42)
.L_42:
        /*0004*/ 	.word	0x00000082


	//----- nvinfo : EIATTR_KPARAM_INFO
	.align		4
.L_43:
        /*0008*/ 	.byte	0x04, 0x17
        /*000a*/ 	.short	(.L_45 - .L_44)
.L_44:
        /*000c*/ 	.word	0x00000000
        /*0010*/ 	.short	0x0003
        /*0012*/ 	.short	0x0010
        /*0014*/ 	.byte	0x00, 0xf0, 0x11, 0x00


	//----- nvinfo : EIATTR_KPARAM_INFO
	.align		4
.L_45:
        /*0018*/ 	.byte	0x04, 0x17
        /*001a*/ 	.short	(.L_47 - .L_46)
.L_46:
        /*001c*/ 	.word	0x00000000
        /*0020*/ 	.short	0x0002
        /*0022*/ 	.short	0x000c
        /*0024*/ 	.byte	0x00, 0xf0, 0x11, 0x00


	//----- nvinfo : EIATTR_KPARAM_INFO
	.align		4
.L_47:
        /*0028*/ 	.byte	0x04, 0x17
        /*002a*/ 	.short	(.L_49 - .L_48)
.L_48:
        /*002c*/ 	.word	0x00000000
        /*0030*/ 	.short	0x0001
        /*0032*/ 	.short	0x0008
        /*0034*/ 	.byte	0x00, 0xf0, 0x11, 0x00


	//----- nvinfo : EIATTR_KPARAM_INFO
	.align		4
.L_49:
        /*0038*/ 	.byte	0x04, 0x17
        /*003a*/ 	.short	(.L_51 - .L_50)
.L_50:
        /*003c*/ 	.word	0x00000000
        /*0040*/ 	.short	0x0000
        /*0042*/ 	.short	0x0000
        /*0044*/ 	.byte	0x00, 0xf5, 0x21, 0x00


	//----- nvinfo : EIATTR_SPARSE_MMA_MASK
	.align		4
.L_51:
        /*0048*/ 	.byte	0x03, 0x50
        /*004a*/ 	.short	0x0000


	//----- nvinfo : EIATTR_MAXREG_COUNT
	.align		4
        /*004c*/ 	.byte	0x03, 0x1b
        /*004e*/ 	.short	0x00ff


	//----- nvinfo : EIATTR_MERCURY_ISA_VERSION
	.align		4
        /*0050*/ 	.byte	0x03, 0x5f
        /*0052*/ 	.short	0x0101


	//----- nvinfo : EIATTR_VRC_CTA_INIT_COUNT
	.align		4
        /*0054*/ 	.byte	0x02, 0x4a
	.zero		1
	.zero		1


	//----- nvinfo : EIATTR_EXIT_INSTR_OFFSETS
	.align		4
        /*0058*/ 	.byte	0x04, 0x1c
        /*005a*/ 	.short	(.L_53 - .L_52)


	//   ....[0]....
.L_52:
        /*005c*/ 	.word	0x00000ea0


	//   ....[1]....
        /*0060*/ 	.word	0x00001260


	//   ....[2]....
        /*0064*/ 	.word	0x00001610


	//----- nvinfo : EIATTR_CRS_STACK_SIZE
	.align		4
.L_53:
        /*0068*/ 	.byte	0x04, 0x1e
        /*006a*/ 	.short	(.L_55 - .L_54)
.L_54:
        /*006c*/ 	.word	0x00000000


	//----- nvinfo : EIATTR_CBANK_PARAM_SIZE
	.align		4
.L_55:
        /*0070*/ 	.byte	0x03, 0x19
        /*0072*/ 	.short	0x0014


	//----- nvinfo : EIATTR_PARAM_CBANK
	.align		4
        /*0074*/ 	.byte	0x04, 0x0a
        /*0076*/ 	.short	(.L_57 - .L_56)
	.align		4
.L_56:
        /*0078*/ 	.word	index@(.nv.constant0._Z14softmax_kernelPfiii)
        /*007c*/ 	.short	0x0380
        /*007e*/ 	.short	0x0014


	//----- nvinfo : EIATTR_SW_WAR
	.align		4
.L_57:
        /*0080*/ 	.byte	0x04, 0x36
        /*0082*/ 	.short	(.L_59 - .L_58)
.L_58:
        /*0084*/ 	.word	0x00000008
.L_59:


//--------------------- .nv.info._Z21band_attention_kernelPfS_S_iiii --------------------------
	.section	.nv.info._Z21band_attention_kernelPfS_S_iiii,"",@"SHT_CUDA_INFO"
	.sectionflags	@""
	.align	4


	//----- nvinfo : EIATTR_CUDA_API_VERSION
	.align		4
        /*0000*/ 	.byte	0x04, 0x37
        /*0002*/ 	.short	(.L_61 - .L_60)
.L_60:
        /*0004*/ 	.word	0x00000082


	//----- nvinfo : EIATTR_KPARAM_INFO
	.align		4
.L_61:
        /*0008*/ 	.byte	0x04, 0x17
        /*000a*/ 	.short	(.L_63 - .L_62)
.L_62:
        /*000c*/ 	.word	0x00000000
        /*0010*/ 	.short	0x0006
        /*0012*/ 	.short	0x0024
        /*0014*/ 	.byte	0x00, 0xf0, 0x11, 0x00


	//----- nvinfo : EIATTR_KPARAM_INFO
	.align		4
.L_63:
        /*0018*/ 	.byte	0x04, 0x17
        /*001a*/ 	.short	(.L_65 - .L_64)
.L_64:
        /*001c*/ 	.word	0x00000000
        /*0020*/ 	.short	0x0005
        /*0022*/ 	.short	0x0020
        /*0024*/ 	.byte	0x00, 0xf0, 0x11, 0x00


	//----- nvinfo : EIATTR_KPARAM_INFO
	.align		4
.L_65:
        /*0028*/ 	.byte	0x04, 0x17
        /*002a*/ 	.short	(.L_67 - .L_66)
.L_66:
        /*002c*/ 	.word	0x00000000
        /*0030*/ 	.short	0x0004
        /*0032*/ 	.short	0x001c
        /*0034*/ 	.byte	0x00, 0xf0, 0x11, 0x00


	//----- nvinfo : EIATTR_KPARAM_INFO
	.align		4
.L_67:
        /*0038*/ 	.byte	0x04, 0x17
        /*003a*/ 	.short	(.L_69 - .L_68)
.L_68:
        /*003c*/ 	.word	0x00000000
        /*0040*/ 	.short	0x0003
        /*0042*/ 	.short	0x0018
        /*0044*/ 	.byte	0x00, 0xf0, 0x11, 0x00


	//----- nvinfo : EIATTR_KPARAM_INFO
	.align		4
.L_69:
        /*0048*/ 	.byte	0x04, 0x17
        /*004a*/ 	.short	(.L_71 - .L_70)
.L_70:
        /*004c*/ 	.word	0x00000000
        /*0050*/ 	.short	0x0002
        /*0052*/ 	.short	0x0010
        /*0054*/ 	.byte	0x00, 0xf5, 0x21, 0x00


	//----- nvinfo : EIATTR_KPARAM_INFO
	.align		4
.L_71:
        /*0058*/ 	.byte	0x04, 0x17
        /*005a*/ 	.short	(.L_73 - .L_72)
.L_72:
        /*005c*/ 	.word	0x00000000
        /*0060*/ 	.short	0x0001
        /*0062*/ 	.short	0x0008
        /*0064*/ 	.byte	0x00, 0xf5, 0x21, 0x00


	//----- nvinfo : EIATTR_KPARAM_INFO
	.align		4
.L_73:
        /*0068*/ 	.byte	0x04, 0x17
        /*006a*/ 	.short	(.L_75 - .L_74)
.L_74:
        /*006c*/ 	.word	0x00000000
        /*0070*/ 	.short	0x0000
        /*0072*/ 	.short	0x0000
        /*0074*/ 	.byte	0x00, 0xf5, 0x21, 0x00


	//----- nvinfo : EIATTR_SPARSE_MMA_MASK
	.align		4
.L_75:
        /*0078*/ 	.byte	0x03, 0x50
        /*007a*/ 	.short	0x0000


	//----- nvinfo : EIATTR_MAXREG_COUNT
	.align		4
        /*007c*/ 	.byte	0x03, 0x1b
        /*007e*/ 	.short	0x00ff


	//----- nvinfo : EIATTR_NUM_BARRIERS
	.align		4
        /*0080*/ 	.byte	0x02, 0x4c
        /*0082*/ 	.byte	0x01
	.zero		1


	//----- nvinfo : EIATTR_MERCURY_ISA_VERSION
	.align		4
        /*0084*/ 	.byte	0x03, 0x5f
        /*0086*/ 	.short	0x0101


	//----- nvinfo : EIATTR_VRC_CTA_INIT_COUNT
	.align		4
        /*0088*/ 	.byte	0x02, 0x4a
	.zero		1
	.zero		1


	//----- nvinfo : EIATTR_EXIT_INSTR_OFFSETS
	.align		4
        /*008c*/ 	.byte	0x04, 0x1c
        /*008e*/ 	.short	(.L_77 - .L_76)


	//   ....[0]....
.L_76:
        /*0090*/ 	.word	0x00000140


	//   ....[1]....
        /*0094*/ 	.word	0x00000230


	//   ....[2]....
        /*0098*/ 	.word	0x00001180


	//----- nvinfo : EIATTR_CRS_STACK_SIZE
	.align		4
.L_77:
        /*009c*/ 	.byte	0x04, 0x1e
        /*009e*/ 	.short	(.L_79 - .L_78)
.L_78:
        /*00a0*/ 	.word	0x00000000


	//----- nvinfo : EIATTR_CBANK_PARAM_SIZE
	.align		4
.L_79:
        /*00a4*/ 	.byte	0x03, 0x19
        /*00a6*/ 	.short	0x0028


	//----- nvinfo : EIATTR_PARAM_CBANK
	.align		4
        /*00a8*/ 	.byte	0x04, 0x0a
        /*00aa*/ 	.short	(.L_81 - .L_80)
	.align		4
.L_80:
        /*00ac*/ 	.word	index@(.nv.constant0._Z21band_attention_kernelPfS_S_iiii)
        /*00b0*/ 	.short	0x0380
        /*00b2*/ 	.short	0x0028


	//----- nvinfo : EIATTR_SW_WAR
	.align		4
.L_81:
        /*00b4*/ 	.byte	0x04, 0x36
        /*00b6*/ 	.short	(.L_83 - .L_82)
.L_82:
        /*00b8*/ 	.word	0x00000008
.L_83:


//--------------------- .nv.callgraph             --------------------------
	.section	.nv.callgraph,"",@"SHT_CUDA_CALLGRAPH"
	.align	4
	.sectionentsize	8
	.align		4
        /*0000*/ 	.word	0x00000000
	.align		4
        /*0004*/ 	.word	0xffffffff
	.align		4
        /*0008*/ 	.word	0x00000000
	.align		4
        /*000c*/ 	.word	0xfffffffe
	.align		4
        /*0010*/ 	.word	0x00000000
	.align		4
        /*0014*/ 	.word	0xfffffffd
	.align		4
        /*0018*/ 	.word	0x00000000
	.align		4
        /*001c*/ 	.word	0xfffffffc


//--------------------- .text._Z18attention_v_kernelPfS_S_iiii --------------------------
	.section	.text._Z18attention_v_kernelPfS_S_iiii,"ax",@progbits
	.align	128
        .global         _Z18attention_v_kernelPfS_S_iiii
        .type           _Z18attention_v_kernelPfS_S_iiii,@function
        .size           _Z18attention_v_kernelPfS_S_iiii,(.L_x_36 - _Z18attention_v_kernelPfS_S_iiii)
        .other          _Z18attention_v_kernelPfS_S_iiii,@"STO_CUDA_ENTRY STV_DEFAULT"
_Z18attention_v_kernelPfS_S_iiii:
.text._Z18attention_v_kernelPfS_S_iiii:
[----:B------:R-:W-:Y:S01]  /*0000*/  LDC R1, c[0x0][0x37c] ;  /* 0x0000df00ff017b82 */ /* 0x000fe20000000800 */
[----:B------:R-:W0:Y:S07]  /*0010*/  S2R R8, SR_CTAID.X ;  /* 0x0000000000087919 */ /* 0x000e2e0000002500 */
[----:B------:R-:W1:Y:S01]  /*0020*/  LDC.64 R2, c[0x0][0x398] ;  /* 0x0000e600ff027b82 */ /* 0x000e620000000a00 */
[----:B------:R-:W-:Y:S01]  /*0030*/  BSSY.RECONVERGENT B0, `(.L_x_0) ;  /* 0x0000021000007945 */ /* 0x000fe20003800200 */
[----:B------:R-:W0:Y:S01]  /*0040*/  S2R R11, SR_TID.X ;  /* 0x00000000000b7919 */ /* 0x000e220000002100 */
[----:B------:R-:W1:Y:S05]  /*0050*/  S2R R0, SR_CTAID.Z ;  /* 0x0000000000007919 */ /* 0x000e6a0000002700 */
[----:B------:R-:W1:Y:S01]  /*0060*/  S2UR UR4, SR_CTAID.Y ;  /* 0x00000000000479c3 */ /* 0x000e620000002600 */
[----:B------:R-:W2:Y:S07]  /*0070*/  S2R R16, SR_TID.Y ;  /* 0x0000000000107919 */ /* 0x000eae0000002200 */
[----:B------:R-:W3:Y:S01]  /*0080*/  LDC.64 R4, c[0x0][0x3a0] ;  /* 0x0000e800ff047b82 */ /* 0x000ee20000000a00 */
[----:B0-----:R-:W-:-:S02]  /*0090*/  IMAD R15, R8, 0xa, R11 ;  /* 0x0000000a080f7824 */ /* 0x001fc400078e020b */
[----:B-1----:R-:W-:-:S03]  /*00a0*/  IMAD R3, R3, UR4, R0 ;  /* 0x0000000403037c24 */ /* 0x002fc6000f8e0200 */
[----:B------:R-:W-:Y:S01]  /*00b0*/  ISETP.GE.AND P0, PT, R15, R2, PT ;  /* 0x000000020f00720c */ /* 0x000fe20003f06270 */
[----:B---3--:R-:W-:-:S04]  /*00c0*/  IMAD R3, R4, R3, RZ ;  /* 0x0000000304037224 */ /* 0x008fc800078e02ff */
[-C--:B------:R-:W-:Y:S02]  /*00d0*/  IMAD R0, R5, R3.reuse, RZ ;  /* 0x0000000305007224 */ /* 0x080fe400078e02ff */
[----:B------:R-:W-:-:S03]  /*00e0*/  IMAD R3, R4, R3, RZ ;  /* 0x0000000304037224 */ /* 0x000fc600078e02ff */
[----:B------:R-:W-:-:S03]  /*00f0*/  SHF.R.S32.HI R10, RZ, 0x1f, R0 ;  /* 0x0000001fff0a7819 */ /* 0x000fc60000011400 */
[----:B--2---:R-:W-:Y:S05]  /*0100*/  @P0 BRA `(.L_x_1) ;  /* 0x0000000000180947 */ /* 0x004fea0003800000 */
[----:B------:R-:W-:-:S04]  /*0110*/  IADD3 R6, PT, PT, R15, -R2, R16 ;  /* 0x800000020f067210 */ /* 0x000fc80007ffe010 */
[----:B------:R-:W-:-:S13]  /*0120*/  ISETP.GE.AND P0, PT, R6, RZ, PT ;  /* 0x000000ff0600720c */ /* 0x000fda0003f06270 */
[----:B------:R-:W-:Y:S05]  /*0130*/  @!P0 EXIT ;  /* 0x000000000000894d */ /* 0x000fea0003800000 */
[----:B------:R-:W-:Y:S02]  /*0140*/  IMAD.IADD R18, R15, 0x1, -R2 ;  /* 0x000000010f127824 */ /* 0x000fe400078e0a02 */
[----:B------:R-:W-:Y:S01]  /*0150*/  IMAD.MOV.U32 R7, RZ, RZ, RZ ;  /* 0x000000ffff077224 */ /* 0x000fe200078e00ff */
[----:B------:R-:W-:Y:S06]  /*0160*/  BRA `(.L_x_2) ;  /* 0x0000000000347947 */ /* 0x000fec0003800000 */
.L_x_1:
[----:B------:R-:W-:-:S13]  /*0170*/  ISETP.GT.U32.AND P0, PT, R15, 0x9, PT ;  /* 0x000000090f00780c */ /* 0x000fda0003f04070 */
[----:B------:R-:W-:Y:S01]  /*0180*/  @!P0 IMAD.IADD R7, R11, 0x1, -R2 ;  /* 0x000000010b078824 */ /* 0x000fe200078e0a02 */
[----:B------:R-:W-:Y:S01]  /*0190*/  @!P0 MOV R18, RZ ;  /* 0x000000ff00128202 */ /* 0x000fe20000000f00 */
[----:B------:R-:W-:Y:S06]  /*01a0*/  @!P0 BRA `(.L_x_2) ;  /* 0x0000000000248947 */ /* 0x000fec0003800000 */
[----:B------:R-:W-:Y:S02]  /*01b0*/  IMAD.IADD R6, R4, 0x1, -R2 ;  /* 0x0000000104067824 */ /* 0x000fe400078e0a02 */
[----:B------:R-:W-:Y:S02]  /*01c0*/  IMAD.MOV.U32 R18, RZ, RZ, RZ ;  /* 0x000000ffff127224 */ /* 0x000fe400078e00ff */
[----:B------:R-:W-:Y:S01]  /*01d0*/  IMAD.MOV.U32 R7, RZ, RZ, R11 ;  /* 0x000000ffff077224 */ /* 0x000fe200078e000b */
[----:B------:R-:W-:-:S13]  /*01e0*/  ISETP.GE.AND P0, PT, R15, R6, PT ;  /* 0x000000060f00720c */ /* 0x000fda0003f06270 */
[----:B------:R-:W-:Y:S05]  /*01f0*/  @!P0 BRA `(.L_x_2) ;  /* 0x0000000000108947 */ /* 0x000fea0003800000 */
[----:B------:R-:W-:-:S04]  /*0200*/  IADD3 R7, PT, PT, R15, -R2, R16 ;  /* 0x800000020f077210 */ /* 0x000fc80007ffe010 */
[----:B------:R-:W-:-:S13]  /*0210*/  ISETP.GE.AND P0, PT, R7, R4, PT ;  /* 0x000000040700720c */ /* 0x000fda0003f06270 */
[----:B------:R-:W-:Y:S05]  /*0220*/  @P0 EXIT ;  /* 0x000000000000094d */ /* 0x000fea0003800000 */
[----:B------:R-:W-:-:S07]  /*0230*/  MOV R7, R11 ;  /* 0x0000000b00077202 */ /* 0x000fce0000000f00 */
.L_x_2:
[----:B------:R-:W-:Y:S05]  /*0240*/  BSYNC.RECONVERGENT B0 ;  /* 0x0000000000007941 */ /* 0x000fea0003800200 */
.L_x_0:
[----:B------:R-:W-:-:S13]  /*0250*/  ISETP.GE.AND P0, PT, R5, 0x8, PT ;  /* 0x000000080500780c */ /* 0x000fda0003f06270 */
[----:B------:R-:W-:Y:S05]  /*0260*/  @!P0 EXIT ;  /* 0x000000000000894d */ /* 0x000fea0003800000 */
[----:B------:R-:W0:Y:S01]  /*0270*/  S2R R9, SR_CgaCtaId ;  /* 0x0000000000097919 */ /* 0x000e220000008800 */
[----:B------:R-:W-:Y:S01]  /*0280*/  MOV R14, 0x400 ;  /* 0x00000400000e7802 */ /* 0x000fe20000000f00 */
[----:B------:R-:W-:Y:S01]  /*0290*/  IMAD R6, R8, 0xa, -R2 ;  /* 0x0000000a08067824 */ /* 0x000fe200078e0a02 */
[----:B------:R-:W-:Y:S01]  /*02a0*/  IADD3 R18, PT, PT, R7, R18, R16 ;  /* 0x0000001207127210 */ /* 0x000fe20007ffe010 */
[----:B------:R-:W1:Y:S01]  /*02b0*/  S2R R12, SR_TID.Z ;  /* 0x00000000000c7919 */ /* 0x000e620000002300 */
[----:B------:R-:W-:Y:S01]  /*02c0*/  SHF.R.S32.HI R8, RZ, 0x1f, R5 ;  /* 0x0000001fff087819 */ /* 0x000fe20000011405 */
[----:B------:R-:W-:Y:S01]  /*02d0*/  VIADD R13, R14, 0x3c0 ;  /* 0x000003c00e0d7836 */ /* 0x000fe20000000000 */
[----:B------:R-:W-:Y:S01]  /*02e0*/  VIMNMX R7, PT, PT, RZ, R6, !PT ;  /* 0x00000006ff077248 */ /* 0x000fe20007fe0100 */
[----:B------:R-:W2:Y:S01]  /*02f0*/  LDCU.64 UR4, c[0x0][0x388] ;  /* 0x00007100ff0477ac */ /* 0x000ea20008000a00 */
[CC--:B------:R-:W-:Y:S01]  /*0300*/  VIMNMX R21, PT, PT, R15.reuse, R2.reuse, !PT ;  /* 0x000000020f157248 */ /* 0x0c0fe20007fe0100 */
[C---:B------:R-:W-:Y:S01]  /*0310*/  IMAD.IADD R16, R15.reuse, 0x1, -R2 ;  /* 0x000000010f107824 */ /* 0x040fe200078e0a02 */
[----:B------:R-:W-:Y:S01]  /*0320*/  LEA.HI R17, R8, R5, RZ, 0x3 ;  /* 0x0000000508117211 */ /* 0x000fe200078f18ff */
[----:B------:R-:W3:Y:S01]  /*0330*/  LDCU.64 UR6, c[0x0][0x358] ;  /* 0x00006b00ff0677ac */ /* 0x000ee20008000a00 */
[----:B------:R-:W-:-:S02]  /*0340*/  ISETP.GT.AND P0, PT, R15, R2, PT ;  /* 0x000000020f00720c */ /* 0x000fc40003f04270 */
[----:B------:R-:W-:Y:S02]  /*0350*/  SHF.R.S32.HI R17, RZ, 0x3, R17 ;  /* 0x00000003ff117819 */ /* 0x000fe40000011411 */
[----:B------:R-:W-:Y:S02]  /*0360*/  SEL R16, R16, RZ, P0 ;  /* 0x000000ff10107207 */ /* 0x000fe40000000000 */
[C---:B0-----:R-:W-:Y:S02]  /*0370*/  LEA R14, R9.reuse, R14, 0x18 ;  /* 0x0000000e090e7211 */ /* 0x041fe400078ec0ff */
[----:B------:R-:W-:Y:S01]  /*0380*/  LEA R13, R9, R13, 0x18 ;  /* 0x0000000d090d7211 */ /* 0x000fe200078ec0ff */
[----:B------:R-:W-:Y:S02]  /*0390*/  VIADD R9, R4, 0xffffffff ;  /* 0xffffffff04097836 */ /* 0x000fe40000000000 */
[-CC-:B-1----:R-:W-:Y:S02]  /*03a0*/  IMAD R19, R18, R5.reuse, R12.reuse ;  /* 0x0000000512137224 */ /* 0x182fe400078e020c */
[C---:B------:R-:W-:Y:S01]  /*03b0*/  IMAD R6, R15.reuse, R5, R12 ;  /* 0x000000050f067224 */ /* 0x040fe200078e020c */
[C---:B------:R-:W-:Y:S01]  /*03c0*/  VIADDMNMX R9, R15.reuse, R2, R9, PT ;  /* 0x000000020f097246 */ /* 0x040fe20003800109 */
[----:B------:R-:W-:Y:S01]  /*03d0*/  IMAD R5, R15, R4, R7 ;  /* 0x000000040f057224 */ /* 0x000fe200078e0207 */
[----:B------:R-:W-:Y:S01]  /*03e0*/  IADD3 R8, P1, PT, R0, R19, RZ ;  /* 0x0000001300087210 */ /* 0x000fe20007f3e0ff */
[----:B------:R-:W-:Y:S01]  /*03f0*/  IMAD R4, R11, 0x78, RZ ;  /* 0x000000780b047824 */ /* 0x000fe200078e02ff */
[----:B------:R-:W-:-:S02]  /*0400*/  IADD3 R20, PT, PT, -R21, R2, R9 ;  /* 0x0000000215147210 */ /* 0x000fc40007ffe109 */
[----:B------:R-:W-:Y:S01]  /*0410*/  IADD3 R21, PT, PT, R21, -R2, -R7 ;  /* 0x8000000215157210 */ /* 0x000fe20007ffe807 */
[----:B------:R-:W-:Y:S01]  /*0420*/  IMAD.IADD R11, R4, 0x1, R13 ;  /* 0x00000001040b7824 */ /* 0x000fe200078e020d */
[----:B------:R-:W-:Y:S02]  /*0430*/  IADD3 R2, PT, PT, R18, R5, RZ ;  /* 0x0000000512027210 */ /* 0x000fe40007ffe0ff */
[----:B------:R-:W-:Y:S01]  /*0440*/  LEA.HI.X.SX32 R10, R19, R10, 0x1, P1 ;  /* 0x0000000a130a7211 */ /* 0x000fe200008f0eff */
[----:B------:R-:W-:Y:S01]  /*0450*/  IMAD R22, R21, 0x4, R4 ;  /* 0x0000000415167824 */ /* 0x000fe200078e0204 */
[----:B------:R-:W-:Y:S02]  /*0460*/  SHF.R.S32.HI R5, RZ, 0x1f, R3 ;  /* 0x0000001fff057819 */ /* 0x000fe40000011403 */
[----:B------:R-:W-:Y:S01]  /*0470*/  IADD3 R15, P1, PT, R3, R2, RZ ;  /* 0x00000002030f7210 */ /* 0x000fe20007f3e0ff */
[----:B------:R-:W-:Y:S01]  /*0480*/  IMAD.SHL.U32 R3, R12, 0x4, RZ ;  /* 0x000000040c037824 */ /* 0x000fe200078e00ff */
[----:B------:R-:W-:Y:S01]  /*0490*/  IADD3 R13, PT, PT, R22, 0x10, R13 ;  /* 0x00000010160d7810 */ /* 0x000fe20007ffe00d */
[----:B------:R-:W-:Y:S01]  /*04a0*/  VIADD R22, R20, 0x1 ;  /* 0x0000000114167836 */ /* 0x000fe20000000000 */
[----:B------:R-:W-:Y:S01]  /*04b0*/  LEA.HI.X.SX32 R4, R2, R5, 0x1, P1 ;  /* 0x0000000502047211 */ /* 0x000fe200008f0eff */
[----:B------:R-:W-:Y:S01]  /*04c0*/  IMAD.IADD R12, R14, 0x1, R3 ;  /* 0x000000010e0c7824 */ /* 0x000fe200078e0203 */
[----:B--2---:R-:W-:Y:S01]  /*04d0*/  LEA R2, P1, R15, UR4, 0x2 ;  /* 0x000000040f027c11 */ /* 0x004fe2000f8210ff */
[----:B------:R-:W-:Y:S01]  /*04e0*/  UMOV UR4, URZ ;  /* 0x000000ff00047c82 */ /* 0x000fe20008000000 */
[----:B------:R-:W-:-:S02]  /*04f0*/  LOP3.LUT R19, R22, 0xfffffff8, RZ, 0xc0, !PT ;  /* 0xfffffff816137812 */ /* 0x000fc400078ec0ff */
[----:B------:R-:W-:Y:S02]  /*0500*/  LEA R21, R21, R3, 0x5 ;  /* 0x0000000315157211 */ /* 0x000fe400078e28ff */
[----:B------:R-:W-:Y:S01]  /*0510*/  LEA.HI.X R3, R15, UR5, R4, 0x2, P1 ;  /* 0x000000050f037c11 */ /* 0x000fe200088f1404 */
[C---:B------:R-:W-:Y:S01]  /*0520*/  IMAD R15, R18.reuse, 0x20, R12 ;  /* 0x00000020120f7824 */ /* 0x040fe200078e020c */
[----:B------:R-:W-:Y:S01]  /*0530*/  IADD3 R14, PT, PT, R21, 0x80, R14 ;  /* 0x00000080150e7810 */ /* 0x000fe20007ffe00e */
[----:B------:R-:W-:Y:S01]  /*0540*/  IMAD.MOV R19, RZ, RZ, -R19 ;  /* 0x000000ffff137224 */ /* 0x000fe200078e0a13 */
[----:B------:R-:W-:Y:S02]  /*0550*/  LEA R18, R18, R11, 0x2 ;  /* 0x0000000b12127211 */ /* 0x000fe400078e10ff */
[----:B---3--:R-:W-:-:S07]  /*0560*/  LOP3.LUT R25, R22, 0x3, RZ, 0xc0, !PT ;  /* 0x0000000316197812 */ /* 0x008fce00078ec0ff */
.L_x_12:
[----:B0-----:R-:W0:Y:S01]  /*0570*/  LDC R4, c[0x0][0x3a4] ;  /* 0x0000e900ff047b82 */ /* 0x001e220000000800 */
[----:B------:R-:W1:Y:S01]  /*0580*/  LDCU.64 UR8, c[0x0][0x390] ;  /* 0x00007200ff0877ac */ /* 0x000e620008000a00 */
[----:B------:R-:W2:Y:S01]  /*0590*/  LDG.E R23, desc[UR6][R2.64] ;  /* 0x0000000602177981 */ /* 0x000ea2000c1e1900 */
[----:B------:R-:W-:-:S06]  /*05a0*/  USHF.L.U32 UR5, UR4, 0x3, URZ ;  /* 0x0000000304057899 */ /* 0x000fcc00080006ff */
[----:B0-----:R-:W-:-:S05]  /*05b0*/  IMAD R5, R7, R4, UR5 ;  /* 0x0000000507057e24 */ /* 0x001fca000f8e0204 */
[----:B------:R-:W-:-:S05]  /*05c0*/  IADD3 R5, P0, PT, R5, R8, RZ ;  /* 0x0000000805057210 */ /* 0x000fca0007f1e0ff */
[----:B------:R-:W-:Y:S01]  /*05d0*/  IMAD.X R24, RZ, RZ, R10, P0 ;  /* 0x000000ffff187224 */ /* 0x000fe200000e060a */
[----:B-1----:R-:W-:-:S04]  /*05e0*/  LEA R4, P0, R5, UR8, 0x2 ;  /* 0x0000000805047c11 */ /* 0x002fc8000f8010ff */
[----:B------:R-:W-:-:S05]  /*05f0*/  LEA.HI.X R5, R5, UR9, R24, 0x2, P0 ;  /* 0x0000000905057c11 */ /* 0x000fca00080f1418 */
[----:B------:R-:W3:Y:S01]  /*0600*/  LDG.E R4, desc[UR6][R4.64] ;  /* 0x0000000604047981 */ /* 0x000ee2000c1e1900 */
[----:B------:R-:W-:Y:S01]  /*0610*/  ISETP.GT.AND P0, PT, R16, R9, PT ;  /* 0x000000091000720c */ /* 0x000fe20003f04270 */
[----:B------:R-:W-:Y:S01]  /*0620*/  BSSY.RECONVERGENT B0, `(.L_x_3) ;  /* 0x000005e000007945 */ /* 0x000fe20003800200 */
[----:B------:R-:W-:Y:S01]  /*0630*/  IMAD.MOV.U32 R21, RZ, RZ, RZ ;  /* 0x000000ffff157224 */ /* 0x000fe200078e00ff */
[----:B---3--:R0:W-:Y:S04]  /*0640*/  STS [R15], R4 ;  /* 0x000000040f007388 */ /* 0x0081e80000000800 */
[----:B--2---:R0:W-:Y:S01]  /*0650*/  STS [R18], R23 ;  /* 0x0000001712007388 */ /* 0x0041e20000000800 */
[----:B------:R-:W-:Y:S06]  /*0660*/  BAR.SYNC.DEFER_BLOCKING 0x0 ;  /* 0x0000000000007b1d */ /* 0x000fec0000010000 */
[----:B------:R-:W-:Y:S05]  /*0670*/  @P0 BRA `(.L_x_4) ;  /* 0x0000000400600947 */ /* 0x000fea0003800000 */
[----:B------:R-:W-:Y:S01]  /*0680*/  ISETP.GE.U32.AND P0, PT, R20, 0x7, PT ;  /* 0x000000071400780c */ /* 0x000fe20003f06070 */
[----:B------:R-:W-:Y:S01]  /*0690*/  BSSY.RECONVERGENT B1, `(.L_x_5) ;  /* 0x0000027000017945 */ /* 0x000fe20003800200 */
[----:B------:R-:W-:Y:S02]  /*06a0*/  HFMA2 R21, -RZ, RZ, 0, 0 ;  /* 0x00000000ff157431 */ /* 0x000fe400000001ff */
[----:B0-----:R-:W-:-:S09]  /*06b0*/  IMAD.MOV.U32 R4, RZ, RZ, R16 ;  /* 0x000000ffff047224 */ /* 0x001fd200078e0010 */
[----:B------:R-:W-:Y:S05]  /*06c0*/  @!P0 BRA `(.L_x_6) ;  /* 0x00000000008c8947 */ /* 0x000fea0003800000 */
[----:B------:R-:W-:Y:S01]  /*06d0*/  IMAD.MOV.U32 R21, RZ, RZ, RZ ;  /* 0x000000ffff157224 */ /* 0x000fe200078e00ff */
[----:B------:R-:W-:Y:S01]  /*06e0*/  MOV R23, R13 ;  /* 0x0000000d00177202 */ /* 0x000fe20000000f00 */
[----:B------:R-:W-:Y:S02]  /*06f0*/  IMAD.MOV.U32 R24, RZ, RZ, R14 ;  /* 0x000000ffff187224 */ /* 0x000fe400078e000e */
[----:B------:R-:W-:Y:S02]  /*0700*/  IMAD.MOV.U32 R5, RZ, RZ, R19 ;  /* 0x000000ffff057224 */ /* 0x000fe400078e0013 */
[----:B------:R-:W-:-:S07]  /*0710*/  IMAD.MOV.U32 R4, RZ, RZ, R16 ;  /* 0x000000ffff047224 */ /* 0x000fce00078e0010 */
.L_x_7:
[----:B------:R-:W-:Y:S01]  /*0720*/  LDS R26, [R23+-0x10] ;  /* 0xfffff000171a7984 */ /* 0x000fe20000000800 */
[----:B------:R-:W-:Y:S01]  /*0730*/  VIADD R5, R5, 0x8 ;  /* 0x0000000805057836 */ /* 0x000fe20000000000 */
[----:B------:R-:W-:Y:S02]  /*0740*/  IADD3 R4, PT, PT, R4, 0x8, RZ ;  /* 0x0000000804047810 */ /* 0x000fe40007ffe0ff */
[----:B------:R-:W0:Y:S02]  /*0750*/  LDS R27, [R24+-0x80] ;  /* 0xffff8000181b7984 */ /* 0x000e240000000800 */
[----:B------:R-:W-:Y:S01]  /*0760*/  ISETP.NE.AND P0, PT, R5, RZ, PT ;  /* 0x000000ff0500720c */ /* 0x000fe20003f05270 */
[----:B0-----:R-:W-:Y:S02]  /*0770*/  FFMA R26, R26, R27, R21 ;  /* 0x0000001b1a1a7223 */ /* 0x001fe40000000015 */
[----:B------:R-:W-:Y:S04]  /*0780*/  LDS R21, [R23+-0xc] ;  /* 0xfffff40017157984 */ /* 0x000fe80000000800 */
[----:B------:R-:W0:Y:S02]  /*0790*/  LDS R27, [R24+-0x60] ;  /* 0xffffa000181b7984 */ /* 0x000e240000000800 */
[----:B0-----:R-:W-:-:S02]  /*07a0*/  FFMA R21, R21, R27, R26 ;  /* 0x0000001b15157223 */ /* 0x001fc4000000001a */
[----:B------:R-:W-:Y:S04]  /*07b0*/  LDS R26, [R23+-0x8] ;  /* 0xfffff800171a7984 */ /* 0x000fe80000000800 */
[----:B------:R-:W0:Y:S02]  /*07c0*/  LDS R27, [R24+-0x40] ;  /* 0xffffc000181b7984 */ /* 0x000e240000000800 */
[----:B0-----:R-:W-:Y:S02]  /*07d0*/  FFMA R21, R26, R27, R21 ;  /* 0x0000001b1a157223 */ /* 0x001fe40000000015 */
[----:B------:R-:W-:Y:S04]  /*07e0*/  LDS R26, [R23+-0x4] ;  /* 0xfffffc00171a7984 */ /* 0x000fe80000000800 */
[----:B------:R-:W0:Y:S02]  /*07f0*/  LDS R27, [R24+-0x20] ;  /* 0xffffe000181b7984 */ /* 0x000e240000000800 */
[----:B0-----:R-:W-:-:S02]  /*0800*/  FFMA R21, R26, R27, R21 ;  /* 0x0000001b1a157223 */ /* 0x001fc40000000015 */
[----:B------:R-:W-:Y:S04]  /*0810*/  LDS R26, [R23] ;  /* 0x00000000171a7984 */ /* 0x000fe80000000800 */
[----:B------:R-:W0:Y:S02]  /*0820*/  LDS R27, [R24] ;  /* 0x00000000181b7984 */ /* 0x000e240000000800 */
[----:B0-----:R-:W-:Y:S02]  /*0830*/  FFMA R21, R26, R27, R21 ;  /* 0x0000001b1a157223 */ /* 0x001fe40000000015 */
[----:B------:R-:W-:Y:S04]  /*0840*/  LDS R26, [R23+0x4] ;  /* 0x00000400171a7984 */ /* 0x000fe80000000800 */
[----:B------:R-:W0:Y:S02]  /*0850*/  LDS R27, [R24+0x20] ;  /* 0x00002000181b7984 */ /* 0x000e240000000800 */
[----:B0-----:R-:W-:-:S02]  /*0860*/  FFMA R21, R26, R27, R21 ;  /* 0x0000001b1a157223 */ /* 0x001fc40000000015 */
[----:B------:R-:W-:Y:S04]  /*0870*/  LDS R26, [R23+0x8] ;  /* 0x00000800171a7984 */ /* 0x000fe80000000800 */
[----:B------:R-:W0:Y:S02]  /*0880*/  LDS R27, [R24+0x40] ;  /* 0x00004000181b7984 */ /* 0x000e240000000800 */
[----:B0-----:R-:W-:Y:S02]  /*0890*/  FFMA R21, R26, R27, R21 ;  /* 0x0000001b1a157223 */ /* 0x001fe40000000015 */
[----:B------:R0:W-:Y:S04]  /*08a0*/  LDS R26, [R23+0xc] ;  /* 0x00000c00171a7984 */ /* 0x0001e80000000800 */
[----:B------:R1:W2:Y:S01]  /*08b0*/  LDS R27, [R24+0x60] ;  /* 0x00006000181b7984 */ /* 0x0002a20000000800 */
[----:B0-----:R-:W-:-:S02]  /*08c0*/  VIADD R23, R23, 0x20 ;  /* 0x0000002017177836 */ /* 0x001fc40000000000 */
[----:B-1----:R-:W-:Y:S02]  /*08d0*/  VIADD R24, R24, 0x100 ;  /* 0x0000010018187836 */ /* 0x002fe40000000000 */
[----:B--2---:R-:W-:Y:S01]  /*08e0*/  FFMA R21, R26, R27, R21 ;  /* 0x0000001b1a157223 */ /* 0x004fe20000000015 */
[----:B------:R-:W-:Y:S06]  /*08f0*/  @P0 BRA `(.L_x_7) ;  /* 0xfffffffc00880947 */ /* 0x000fec000383ffff */
.L_x_6:
[----:B------:R-:W-:Y:S05]  /*0900*/  BSYNC.RECONVERGENT B1 ;  /* 0x0000000000017941 */ /* 0x000fea0003800200 */
.L_x_5:
[----:B------:R-:W-:-:S04]  /*0910*/  LOP3.LUT R5, R22, 0x7, RZ, 0xc0, !PT ;  /* 0x0000000716057812 */ /* 0x000fc800078ec0ff */
[----:B------:R-:W-:-:S13]  /*0920*/  ISETP.NE.AND P0, PT, R5, RZ, PT ;  /* 0x000000ff0500720c */ /* 0x000fda0003f05270 */
[----:B------:R-:W-:Y:S05]  /*0930*/  @!P0 BRA `(.L_x_4) ;  /* 0x0000000000b08947 */ /* 0x000fea0003800000 */
[----:B------:R-:W-:Y:S01]  /*0940*/  VIADD R5, R5, 0xffffffff ;  /* 0xffffffff05057836 */ /* 0x000fe20000000000 */
[----:B------:R-:W-:Y:S01]  /*0950*/  BSSY.RECONVERGENT B1, `(.L_x_8) ;  /* 0x0000014000017945 */ /* 0x000fe20003800200 */
[----:B------:R-:W-:-:S03]  /*0960*/  ISETP.NE.AND P1, PT, R25, RZ, PT ;  /* 0x000000ff1900720c */ /* 0x000fc60003f25270 */
[----:B------:R-:W-:-:S13]  /*0970*/  ISETP.GE.U32.AND P0, PT, R5, 0x3, PT ;  /* 0x000000030500780c */ /* 0x000fda0003f06070 */
[----:B------:R-:W-:Y:S05]  /*0980*/  @!P0 BRA `(.L_x_9) ;  /* 0x0000000000408947 */ /* 0x000fea0003800000 */
[----:B------:R-:W-:Y:S01]  /*0990*/  IADD3 R23, PT, PT, -R7, R4, RZ ;  /* 0x0000000407177210 */ /* 0x000fe20007ffe1ff */
[----:B------:R-:W-:-:S04]  /*09a0*/  VIADD R4, R4, 0x4 ;  /* 0x0000000404047836 */ /* 0x000fc80000000000 */
[C---:B------:R-:W-:Y:S02]  /*09b0*/  IMAD R5, R23.reuse, 0x4, R11 ;  /* 0x0000000417057824 */ /* 0x040fe400078e020b */
[----:B------:R-:W-:-:S03]  /*09c0*/  IMAD R23, R23, 0x20, R12 ;  /* 0x0000002017177824 */ /* 0x000fc600078e020c */
[----:B------:R-:W-:Y:S04]  /*09d0*/  LDS R24, [R5] ;  /* 0x0000000005187984 */ /* 0x000fe80000000800 */
[----:B------:R-:W0:Y:S04]  /*09e0*/  LDS R26, [R23] ;  /* 0x00000000171a7984 */ /* 0x000e280000000800 */
[----:B------:R-:W-:Y:S04]  /*09f0*/  LDS R28, [R5+0xc] ;  /* 0x00000c00051c7984 */ /* 0x000fe80000000800 */
[----:B------:R-:W-:Y:S01]  /*0a00*/  LDS R27, [R23+0x60] ;  /* 0x00006000171b7984 */ /* 0x000fe20000000800 */
[----:B0-----:R-:W-:-:S03]  /*0a10*/  FFMA R24, R24, R26, R21 ;  /* 0x0000001a18187223 */ /* 0x001fc60000000015 */
[----:B------:R-:W-:Y:S04]  /*0a20*/  LDS R21, [R5+0x4] ;  /* 0x0000040005157984 */ /* 0x000fe80000000800 */
[----:B------:R-:W0:Y:S02]  /*0a30*/  LDS R26, [R23+0x20] ;  /* 0x00002000171a7984 */ /* 0x000e240000000800 */
[----:B0-----:R-:W-:Y:S02]  /*0a40*/  FFMA R21, R21, R26, R24 ;  /* 0x0000001a15157223 */ /* 0x001fe40000000018 */
[----:B------:R-:W-:Y:S04]  /*0a50*/  LDS R24, [R5+0x8] ;  /* 0x0000080005187984 */ /* 0x000fe80000000800 */
[----:B------:R-:W0:Y:S02]  /*0a60*/  LDS R26, [R23+0x40] ;  /* 0x00004000171a7984 */ /* 0x000e240000000800 */
[----:B0-----:R-:W-:-:S04]  /*0a70*/  FFMA R21, R24, R26, R21 ;  /* 0x0000001a18157223 */ /* 0x001fc80000000015 */
[----:B------:R-:W-:-:S07]  /*0a80*/  FFMA R21, R28, R27, R21 ;  /* 0x0000001b1c157223 */ /* 0x000fce0000000015 */
.L_x_9:
[----:B------:R-:W-:Y:S05]  /*0a90*/  BSYNC.RECONVERGENT B1 ;  /* 0x0000000000017941 */ /* 0x000fea0003800200 */
.L_x_8:
[----:B------:R-:W-:Y:S05]  /*0aa0*/  @!P1 BRA `(.L_x_4) ;  /* 0x0000000000549947 */ /* 0x000fea0003800000 */
[----:B------:R-:W-:Y:S01]  /*0ab0*/  ISETP.NE.AND P0, PT, R25, 0x1, PT ;  /* 0x000000011900780c */ /* 0x000fe20003f05270 */
[----:B------:R-:W-:Y:S01]  /*0ac0*/  BSSY.RECONVERGENT B1, `(.L_x_10) ;  /* 0x000000d000017945 */ /* 0x000fe20003800200 */
[----:B------:R-:W-:-:S11]  /*0ad0*/  LOP3.LUT P1, RZ, R22, 0x1, RZ, 0xc0, !PT ;  /* 0x0000000116ff7812 */ /* 0x000fd6000782c0ff */
[----:B------:R-:W-:Y:S05]  /*0ae0*/  @!P0 BRA `(.L_x_11) ;  /* 0x0000000000288947 */ /* 0x000fea0003800000 */
[----:B------:R-:W-:Y:S02]  /*0af0*/  IADD3 R5, PT, PT, -R7, R4, RZ ;  /* 0x0000000407057210 */ /* 0x000fe40007ffe1ff */
[----:B------:R-:W-:-:S03]  /*0b00*/  IADD3 R4, PT, PT, R4, 0x2, RZ ;  /* 0x0000000204047810 */ /* 0x000fc60007ffe0ff */
[C---:B------:R-:W-:Y:S02]  /*0b10*/  IMAD R23, R5.reuse, 0x4, R11 ;  /* 0x0000000405177824 */ /* 0x040fe400078e020b */
[----:B------:R-:W-:-:S03]  /*0b20*/  IMAD R5, R5, 0x20, R12 ;  /* 0x0000002005057824 */ /* 0x000fc600078e020c */
[----:B------:R-:W-:Y:S04]  /*0b30*/  LDS R24, [R23] ;  /* 0x0000000017187984 */ /* 0x000fe80000000800 */
[----:B------:R-:W0:Y:S04]  /*0b40*/  LDS R26, [R5] ;  /* 0x00000000051a7984 */ /* 0x000e280000000800 */
[----:B------:R-:W-:Y:S04]  /*0b50*/  LDS R28, [R23+0x4] ;  /* 0x00000400171c7984 */ /* 0x000fe80000000800 */
[----:B------:R-:W1:Y:S01]  /*0b60*/  LDS R27, [R5+0x20] ;  /* 0x00002000051b7984 */ /* 0x000e620000000800 */
[----:B0-----:R-:W-:-:S04]  /*0b70*/  FFMA R21, R24, R26, R21 ;  /* 0x0000001a18157223 */ /* 0x001fc80000000015 */
[----:B-1----:R-:W-:-:S07]  /*0b80*/  FFMA R21, R28, R27, R21 ;  /* 0x0000001b1c157223 */ /* 0x002fce0000000015 */
.L_x_11:
[----:B------:R-:W-:Y:S05]  /*0b90*/  BSYNC.RECONVERGENT B1 ;  /* 0x0000000000017941 */ /* 0x000fea0003800200 */
.L_x_10:
[----:B------:R-:W-:-:S04]  /*0ba0*/  @P1 IMAD.IADD R4, R4, 0x1, -R7 ;  /* 0x0000000104041824 */ /* 0x000fc800078e0a07 */
[C---:B------:R-:W-:Y:S01]  /*0bb0*/  @P1 IMAD R5, R4.reuse, 0x4, R11 ;  /* 0x0000000404051824 */ /* 0x040fe200078e020b */
[----:B------:R-:W-:-:S04]  /*0bc0*/  @P1 LEA R23, R4, R12, 0x5 ;  /* 0x0000000c04171211 */ /* 0x000fc800078e28ff */
[----:B------:R-:W-:Y:S04]  /*0bd0*/  @P1 LDS R4, [R5] ;  /* 0x0000000005041984 */ /* 0x000fe80000000800 */
[----:B------:R-:W0:Y:S02]  /*0be0*/  @P1 LDS R23, [R23] ;  /* 0x0000000017171984 */ /* 0x000e240000000800 */
[----:B0-----:R-:W-:-:S07]  /*0bf0*/  @P1 FFMA R21, R4, R23, R21 ;  /* 0x0000001704151223 */ /* 0x001fce0000000015 */
.L_x_4:
[----:B------:R-:W-:Y:S05]  /*0c00*/  BSYNC.RECONVERGENT B0 ;  /* 0x0000000000007941 */ /* 0x000fea0003800200 */
.L_x_3:
[----:B------:R-:W1:Y:S01]  /*0c10*/  LDCU.64 UR8, c[0x0][0x380] ;  /* 0x00007000ff0877ac */ /* 0x000e620008000a00 */
[----:B------:R-:W-:Y:S01]  /*0c20*/  VIADD R5, R6, UR5 ;  /* 0x0000000506057c36 */ /* 0x000fe20008000000 */
[----:B------:R-:W-:Y:S01]  /*0c30*/  SHF.R.S32.HI R24, RZ, 0x1f, R0 ;  /* 0x0000001fff187819 */ /* 0x000fe20000011400 */
[----:B------:R-:W-:-:S03]  /*0c40*/  UIADD3 UR4, UPT, UPT, UR4, 0x1, URZ ;  /* 0x0000000104047890 */ /* 0x000fc6000fffe0ff */
[----:B0-----:R-:W-:-:S04]  /*0c50*/  IADD3 R23, P0, PT, R0, R5, RZ ;  /* 0x0000000500177210 */ /* 0x001fc80007f1e0ff */
[----:B------:R-:W-:Y:S02]  /*0c60*/  LEA.HI.X.SX32 R24, R5, R24, 0x1, P0 ;  /* 0x0000001805187211 */ /* 0x000fe400000f0eff */
[----:B-1----:R-:W-:-:S04]  /*0c70*/  LEA R4, P0, R23, UR8, 0x2 ;  /* 0x0000000817047c11 */ /* 0x002fc8000f8010ff */
[----:B------:R-:W-:Y:S02]  /*0c80*/  LEA.HI.X R5, R23, UR9, R24, 0x2, P0 ;  /* 0x0000000917057c11 */ /* 0x000fe400080f1418 */
[----:B------:R-:W-:-:S03]  /*0c90*/  ISETP.NE.AND P0, PT, R17, UR4, PT ;  /* 0x0000000411007c0c */ /* 0x000fc6000bf05270 */
[----:B------:R0:W-:Y:S01]  /*0ca0*/  STG.E desc[UR6][R4.64], R21 ;  /* 0x0000001504007986 */ /* 0x0001e2000c101906 */
[----:B------:R-:W-:Y:S09]  /*0cb0*/  BAR.SYNC.DEFER_BLOCKING 0x0 ;  /* 0x0000000000007b1d */ /* 0x000ff20000010000 */
[----:B------:R-:W-:Y:S05]  /*0cc0*/  @P0 BRA `(.L_x_12) ;  /* 0xfffffff800280947 */ /* 0x000fea000383ffff */
[----:B------:R-:W-:Y:S05]  /*0cd0*/  EXIT ;  /* 0x000000000000794d */ /* 0x000fea0003800000 */
.L_x_13:
[----:B------:R-:W-:-:S00]  /*0ce0*/  BRA `(.L_x_13) ;  /* 0xfffffffc00fc7947 */ /* 0x000fc0000383ffff */
[----:B------:R-:W-:-:S00]  /*0cf0*/  NOP ;  /* 0x0000000000007918 */ /* 0x000fc00000000000 */
        /* <DEDUP_REMOVED lines=8> */
.L_x_36:


//--------------------- .text._Z14softmax_kernelPfiii --------------------------
	.section	.text._Z14softmax_kernelPfiii,"ax",@progbits
	.align	128
        .global         _Z14softmax_kernelPfiii
        .type           _Z14softmax_kernelPfiii,@function
        .size           _Z14softmax_kernelPfiii,(.L_x_37 - _Z14softmax_kernelPfiii)
        .other          _Z14softmax_kernelPfiii,@"STO_CUDA_ENTRY STV_DEFAULT"
_Z14softmax_kernelPfiii:
.text._Z14softmax_kernelPfiii:
[----:B------:R-:W-:Y:S01]  /*0000*/  LDC R1, c[0x0][0x37c] ;  /* 0x0000df00ff017b82 */ /* 0x000fe20000000800 */
[----:B------:R-:W0:Y:S07]  /*0010*/  S2R R8, SR_CTAID.X ;  /* 0x0000000000087919 */ /* 0x000e2e0000002500 */
[----:B------:R-:W1:Y:S01]  /*0020*/  LDC R6, c[0x0][0x390] ;  /* 0x0000e400ff067b82 */ /* 0x000e620000000800 */
[----:B------:R-:W2:Y:S01]  /*0030*/  LDCU.64 UR8, c[0x0][0x388] ;  /* 0x00007100ff0877ac */ /* 0x000ea20008000a00 */
[----:B------:R-:W-:Y:S01]  /*0040*/  BSSY.RECONVERGENT B0, `(.L_x_14) ;  /* 0x00000e4000007945 */ /* 0x000fe20003800200 */
[----:B------:R-:W0:Y:S01]  /*0050*/  S2R R5, SR_TID.X ;  /* 0x0000000000057919 */ /* 0x000e220000002100 */
[----:B------:R-:W-:Y:S01]  /*0060*/  HFMA2 R21, -RZ, RZ, 0, 0 ;  /* 0x00000000ff157431 */ /* 0x000fe200000001ff */
[----:B------:R-:W3:Y:S03]  /*0070*/  LDCU.64 UR6, c[0x0][0x358] ;  /* 0x00006b00ff0677ac */ /* 0x000ee60008000a00 */
[----:B------:R-:W-:Y:S08]  /*0080*/  S2UR UR4, SR_CTAID.Y ;  /* 0x00000000000479c3 */ /* 0x000ff00000002600 */
[----:B------:R-:W4:Y:S08]  /*0090*/  S2UR UR5, SR_CTAID.Z ;  /* 0x00000000000579c3 */ /* 0x000f300000002700 */
[----:B------:R-:W5:Y:S01]  /*00a0*/  LDC.64 R2, c[0x0][0x380] ;  /* 0x0000e000ff027b82 */ /* 0x000f620000000a00 */
[----:B-1----:R-:W-:-:S02]  /*00b0*/  IMAD R4, R6, R6, RZ ;  /* 0x0000000606047224 */ /* 0x002fc400078e02ff */
[----:B0-----:R-:W-:Y:S01]  /*00c0*/  IMAD R8, R8, 0xa, R5 ;  /* 0x0000000a08087824 */ /* 0x001fe200078e0205 */
[----:B------:R-:W-:-:S04]  /*00d0*/  IADD3 R5, PT, PT, R6, -0x1, RZ ;  /* 0xffffffff06057810 */ /* 0x000fc80007ffe0ff */
[C---:B--2---:R-:W-:Y:S01]  /*00e0*/  ISETP.GT.AND P0, PT, R8.reuse, UR8, PT ;  /* 0x0000000808007c0c */ /* 0x044fe2000bf04270 */
[----:B----4-:R-:W-:Y:S01]  /*00f0*/  UIMAD UR4, UR4, UR9, UR5 ;  /* 0x00000009040472a4 */ /* 0x010fe2000f8e0205 */
[C---:B------:R-:W-:Y:S02]  /*0100*/  IADD3 R9, PT, PT, R8.reuse, -UR8, RZ ;  /* 0x8000000808097c10 */ /* 0x040fe4000fffe0ff */
[----:B------:R-:W-:Y:S02]  /*0110*/  VIADDMNMX R0, R8, UR8, R5, PT ;  /* 0x0000000808007c46 */ /* 0x000fe4000b800105 */
[----:B------:R-:W-:Y:S01]  /*0120*/  SEL R9, R9, RZ, P0 ;  /* 0x000000ff09097207 */ /* 0x000fe20000000000 */
[----:B------:R-:W-:-:S03]  /*0130*/  IMAD R5, R4, UR4, RZ ;  /* 0x0000000404057c24 */ /* 0x000fc6000f8e02ff */
[----:B------:R-:W-:Y:S01]  /*0140*/  ISETP.GT.AND P0, PT, R9, R0, PT ;  /* 0x000000000900720c */ /* 0x000fe20003f04270 */
[----:B-----5:R-:W-:-:S12]  /*0150*/  IMAD.WIDE R2, R5, 0x4, R2 ;  /* 0x0000000405027825 */ /* 0x020fd800078e0202 */
[----:B---3--:R-:W-:Y:S05]  /*0160*/  @P0 BRA `(.L_x_15) ;  /* 0x0000000c00440947 */ /* 0x008fea0003800000 */
[----:B------:R-:W-:Y:S01]  /*0170*/  VIMNMX R5, PT, PT, R8, UR8, !PT ;  /* 0x0000000808057c48 */ /* 0x000fe2000ffe0100 */
[----:B------:R-:W-:Y:S01]  /*0180*/  BSSY.RECONVERGENT B1, `(.L_x_16) ;  /* 0x0000069000017945 */ /* 0x000fe20003800200 */
[----:B------:R-:W-:Y:S02]  /*0190*/  MOV R21, RZ ;  /* 0x000000ff00157202 */ /* 0x000fe40000000f00 */
[----:B------:R-:W-:Y:S02]  /*01a0*/  IADD3 R4, PT, PT, -R5, UR8, R0 ;  /* 0x0000000805047c10 */ /* 0x000fe4000fffe100 */
[----:B------:R-:W-:Y:S02]  /*01b0*/  MOV R13, R9 ;  /* 0x00000009000d7202 */ /* 0x000fe40000000f00 */
[C---:B------:R-:W-:Y:S02]  /*01c0*/  ISETP.GE.U32.AND P1, PT, R4.reuse, 0x7, PT ;  /* 0x000000070400780c */ /* 0x040fe40003f26070 */
[----:B------:R-:W-:-:S04]  /*01d0*/  IADD3 R10, PT, PT, R4, 0x1, RZ ;  /* 0x00000001040a7810 */ /* 0x000fc80007ffe0ff */
[----:B------:R-:W-:-:S04]  /*01e0*/  LOP3.LUT R24, R10, 0x7, RZ, 0xc0, !PT ;  /* 0x000000070a187812 */ /* 0x000fc800078ec0ff */
[----:B------:R-:W-:-:S03]  /*01f0*/  ISETP.NE.AND P0, PT, R24, RZ, PT ;  /* 0x000000ff1800720c */ /* 0x000fc60003f05270 */
[----:B------:R-:W-:Y:S10]  /*0200*/  @!P1 BRA `(.L_x_17) ;  /* 0x0000000400809947 */ /* 0x000ff40003800000 */
[----:B------:R-:W-:Y:S01]  /*0210*/  IMAD R5, R8, R6, R5 ;  /* 0x0000000608057224 */ /* 0x000fe200078e0205 */
[----:B------:R-:W-:Y:S02]  /*0220*/  IADD3 R4, P1, PT, R2, 0x10, RZ ;  /* 0x0000001002047810 */ /* 0x000fe40007f3e0ff */
[----:B------:R-:W-:Y:S02]  /*0230*/  LOP3.LUT R12, R10, 0xfffffff8, RZ, 0xc0, !PT ;  /* 0xfffffff80a0c7812 */ /* 0x000fe400078ec0ff */
[----:B------:R-:W-:Y:S02]  /*0240*/  IADD3 R11, PT, PT, R5, -UR8, RZ ;  /* 0x80000008050b7c10 */ /* 0x000fe4000fffe0ff */
[----:B------:R-:W-:Y:S02]  /*0250*/  MOV R21, RZ ;  /* 0x000000ff00157202 */ /* 0x000fe40000000f00 */
[----:B------:R-:W-:Y:S02]  /*0260*/  MOV R13, R9 ;  /* 0x00000009000d7202 */ /* 0x000fe40000000f00 */
[----:B------:R-:W-:-:S02]  /*0270*/  IADD3 R12, PT, PT, -R12, RZ, RZ ;  /* 0x000000ff0c0c7210 */ /* 0x000fc40007ffe1ff */
[----:B------:R-:W-:-:S07]  /*0280*/  IADD3.X R5, PT, PT, RZ, R3, RZ, P1, !PT ;  /* 0x00000003ff057210 */ /* 0x000fce0000ffe4ff */
.L_x_18:
[----:B------:R-:W-:-:S05]  /*0290*/  IMAD.WIDE R6, R11, 0x4, R4 ;  /* 0x000000040b067825 */ /* 0x000fca00078e0204 */
[----:B------:R-:W2:Y:S04]  /*02a0*/  LDG.E R15, desc[UR6][R6.64+-0x10] ;  /* 0xfffff006060f7981 */ /* 0x000ea8000c1e1900 */
[----:B------:R-:W3:Y:S04]  /*02b0*/  LDG.E R23, desc[UR6][R6.64+-0xc] ;  /* 0xfffff40606177981 */ /* 0x000ee8000c1e1900 */
[----:B------:R-:W4:Y:S04]  /*02c0*/  LDG.E R22, desc[UR6][R6.64+-0x8] ;  /* 0xfffff80606167981 */ /* 0x000f28000c1e1900 */
[----:B------:R-:W5:Y:S04]  /*02d0*/  LDG.E R20, desc[UR6][R6.64+-0x4] ;  /* 0xfffffc0606147981 */ /* 0x000f68000c1e1900 */
[----:B------:R-:W3:Y:S04]  /*02e0*/  LDG.E R19, desc[UR6][R6.64] ;  /* 0x0000000606137981 */ /* 0x000ee8000c1e1900 */
[----:B------:R-:W3:Y:S04]  /*02f0*/  LDG.E R18, desc[UR6][R6.64+0x4] ;  /* 0x0000040606127981 */ /* 0x000ee8000c1e1900 */
[----:B------:R-:W3:Y:S04]  /*0300*/  LDG.E R14, desc[UR6][R6.64+0x8] ;  /* 0x00000806060e7981 */ /* 0x000ee8000c1e1900 */
[----:B------:R0:W3:Y:S01]  /*0310*/  LDG.E R16, desc[UR6][R6.64+0xc] ;  /* 0x00000c0606107981 */ /* 0x0000e2000c1e1900 */
[----:B------:R-:W-:Y:S01]  /*0320*/  HFMA2 R17, -RZ, RZ, 0.96630859375, -0.0022525787353515625 ;  /* 0x3bbb989dff117431 */ /* 0x000fe200000001ff */
[----:B------:R-:W-:-:S02]  /*0330*/  IADD3 R12, PT, PT, R12, 0x8, RZ ;  /* 0x000000080c0c7810 */ /* 0x000fc40007ffe0ff */
[----:B------:R-:W-:Y:S02]  /*0340*/  IADD3 R13, PT, PT, R13, 0x8, RZ ;  /* 0x000000080d0d7810 */ /* 0x000fe40007ffe0ff */
[----:B------:R-:W-:Y:S02]  /*0350*/  ISETP.NE.AND P1, PT, R12, RZ, PT ;  /* 0x000000ff0c00720c */ /* 0x000fe40003f25270 */
[----:B------:R-:W-:Y:S01]  /*0360*/  IADD3 R11, PT, PT, R11, 0x8, RZ ;  /* 0x000000080b0b7810 */ /* 0x000fe20007ffe0ff */
[----:B--2---:R-:W-:Y:S01]  /*0370*/  FADD R26, R15, -8 ;  /* 0xc10000000f1a7421 */ /* 0x004fe20000000000 */
[----:B------:R-:W-:-:S03]  /*0380*/  MOV R15, 0x437c0000 ;  /* 0x437c0000000f7802 */ /* 0x000fc60000000f00 */
[----:B------:R-:W-:-:S04]  /*0390*/  FFMA.SAT R28, R26, R17, 0.5 ;  /* 0x3f0000001a1c7423 */ /* 0x000fc80000002011 */
[----:B------:R-:W-:Y:S01]  /*03a0*/  FFMA.RM R25, R28, R15, 12582913 ;  /* 0x4b4000011c197423 */ /* 0x000fe2000000400f */
[----:B----4-:R-:W-:-:S03]  /*03b0*/  FADD R22, R22, -8 ;  /* 0xc100000016167421 */ /* 0x010fc60000000000 */
[C---:B------:R-:W-:Y:S01]  /*03c0*/  FADD R27, R25.reuse, -12583039 ;  /* 0xcb40007f191b7421 */ /* 0x040fe20000000000 */
[----:B------:R-:W-:Y:S01]  /*03d0*/  SHF.L.U32 R28, R25, 0x17, RZ ;  /* 0x00000017191c7819 */ /* 0x000fe200000006ff */
[----:B-----5:R-:W-:Y:S02]  /*03e0*/  FADD R20, R20, -8 ;  /* 0xc100000014147421 */ /* 0x020fe40000000000 */
[----:B------:R-:W-:-:S04]  /*03f0*/  FFMA R27, R26, 1.4426950216293334961, -R27 ;  /* 0x3fb8aa3b1a1b7823 */ /* 0x000fc8000000081b */
[----:B------:R-:W-:Y:S01]  /*0400*/  FFMA R27, R26, 1.925963033500011079e-08, R27 ;  /* 0x32a570601a1b7823 */ /* 0x000fe2000000001b */
[----:B---3--:R-:W-:-:S04]  /*0410*/  FADD R26, R23, -8 ;  /* 0xc1000000171a7421 */ /* 0x008fc80000000000 */
[----:B0-----:R-:W-:Y:S01]  /*0420*/  FFMA.SAT R6, R26, R17, 0.5 ;  /* 0x3f0000001a067423 */ /* 0x001fe20000002011 */
[----:B------:R-:W0:Y:S03]  /*0430*/  MUFU.EX2 R27, R27 ;  /* 0x0000001b001b7308 */ /* 0x000e260000000800 */
[----:B------:R-:W-:-:S04]  /*0440*/  FFMA.RM R6, R6, R15, 12582913 ;  /* 0x4b40000106067423 */ /* 0x000fc8000000400f */
[C---:B------:R-:W-:Y:S01]  /*0450*/  FADD R7, R6.reuse, -12583039 ;  /* 0xcb40007f06077421 */ /* 0x040fe20000000000 */
[----:B------:R-:W-:-:S03]  /*0460*/  SHF.L.U32 R6, R6, 0x17, RZ ;  /* 0x0000001706067819 */ /* 0x000fc600000006ff */
[----:B------:R-:W-:-:S04]  /*0470*/  FFMA R23, R26, 1.4426950216293334961, -R7 ;  /* 0x3fb8aa3b1a177823 */ /* 0x000fc80000000807 */
[----:B------:R-:W-:Y:S01]  /*0480*/  FFMA R23, R26, 1.925963033500011079e-08, R23 ;  /* 0x32a570601a177823 */ /* 0x000fe20000000017 */
[----:B------:R-:W-:Y:S01]  /*0490*/  FADD R26, R19, -8 ;  /* 0xc1000000131a7421 */ /* 0x000fe20000000000 */
[----:B0-----:R-:W-:Y:S01]  /*04a0*/  FFMA R21, R28, R27, R21 ;  /* 0x0000001b1c157223 */ /* 0x001fe20000000015 */
[-C--:B------:R-:W-:Y:S02]  /*04b0*/  FFMA.SAT R28, R22, R17.reuse, 0.5 ;  /* 0x3f000000161c7423 */ /* 0x080fe40000002011 */
[----:B------:R-:W-:Y:S01]  /*04c0*/  FFMA.SAT R19, R26, R17, 0.5 ;  /* 0x3f0000001a137423 */ /* 0x000fe20000002011 */
[----:B------:R-:W0:Y:S01]  /*04d0*/  MUFU.EX2 R23, R23 ;  /* 0x0000001700177308 */ /* 0x000e220000000800 */
[-C--:B------:R-:W-:Y:S01]  /*04e0*/  FFMA.RM R7, R28, R15.reuse, 12582913 ;  /* 0x4b4000011c077423 */ /* 0x080fe2000000400f */
[----:B------:R-:W-:Y:S01]  /*04f0*/  FADD R28, R18, -8 ;  /* 0xc1000000121c7421 */ /* 0x000fe20000000000 */
[----:B------:R-:W-:Y:S02]  /*0500*/  FFMA.RM R19, R19, R15, 12582913 ;  /* 0x4b40000113137423 */ /* 0x000fe4000000400f */
[C---:B------:R-:W-:Y:S01]  /*0510*/  FADD R25, R7.reuse, -12583039 ;  /* 0xcb40007f07197421 */ /* 0x040fe20000000000 */
[----:B------:R-:W-:Y:S01]  /*0520*/  SHF.L.U32 R7, R7, 0x17, RZ ;  /* 0x0000001707077819 */ /* 0x000fe200000006ff */
[----:B------:R-:W-:-:S02]  /*0530*/  FFMA.SAT R18, R28, R17, 0.5 ;  /* 0x3f0000001c127423 */ /* 0x000fc40000002011 */
[----:B------:R-:W-:Y:S02]  /*0540*/  FFMA R25, R22, 1.4426950216293334961, -R25 ;  /* 0x3fb8aa3b16197823 */ /* 0x000fe40000000819 */
[----:B------:R-:W-:Y:S02]  /*0550*/  FFMA.RM R18, R18, R15, 12582913 ;  /* 0x4b40000112127423 */ /* 0x000fe4000000400f */
[----:B------:R-:W-:Y:S01]  /*0560*/  FFMA R22, R22, 1.925963033500011079e-08, R25 ;  /* 0x32a5706016167823 */ /* 0x000fe20000000019 */
[C---:B------:R-:W-:Y:S01]  /*0570*/  FADD R25, R19.reuse, -12583039 ;  /* 0xcb40007f13197421 */ /* 0x040fe20000000000 */
[----:B------:R-:W-:Y:S01]  /*0580*/  SHF.L.U32 R19, R19, 0x17, RZ ;  /* 0x0000001713137819 */ /* 0x000fe200000006ff */
[----:B0-----:R-:W-:Y:S01]  /*0590*/  FFMA R21, R6, R23, R21 ;  /* 0x0000001706157223 */ /* 0x001fe20000000015 */
[----:B------:R-:W-:Y:S02]  /*05a0*/  FFMA.SAT R6, R20, R17, 0.5 ;  /* 0x3f00000014067423 */ /* 0x000fe40000002011 */
[----:B------:R-:W0:Y:S02]  /*05b0*/  MUFU.EX2 R22, R22 ;  /* 0x0000001600167308 */ /* 0x000e240000000800 */
[----:B------:R-:W-:Y:S01]  /*05c0*/  FFMA.RM R6, R6, R15, 12582913 ;  /* 0x4b40000106067423 */ /* 0x000fe2000000400f */
[----:B0-----:R-:W-:-:S03]  /*05d0*/  FFMA R7, R7, R22, R21 ;  /* 0x0000001607077223 */ /* 0x001fc60000000015 */
[----:B------:R-:W-:Y:S01]  /*05e0*/  FADD R21, R6, -12583039 ;  /* 0xcb40007f06157421 */ /* 0x000fe20000000000 */
[----:B------:R-:W-:-:S03]  /*05f0*/  FADD R22, R16, -8 ;  /* 0xc100000010167421 */ /* 0x000fc60000000000 */
[----:B------:R-:W-:-:S04]  /*0600*/  FFMA R21, R20, 1.4426950216293334961, -R21 ;  /* 0x3fb8aa3b14157823 */ /* 0x000fc80000000815 */
[----:B------:R-:W-:Y:S01]  /*0610*/  FFMA R23, R20, 1.925963033500011079e-08, R21 ;  /* 0x32a5706014177823 */ /* 0x000fe20000000015 */
[----:B------:R-:W-:Y:S01]  /*0620*/  FFMA R21, R26, 1.4426950216293334961, -R25 ;  /* 0x3fb8aa3b1a157823 */ /* 0x000fe20000000819 */
[----:B------:R-:W-:Y:S01]  /*0630*/  FADD R20, R14, -8 ;  /* 0xc10000000e147421 */ /* 0x000fe20000000000 */
[----:B------:R-:W-:Y:S01]  /*0640*/  FADD R25, R18, -12583039 ;  /* 0xcb40007f12197421 */ /* 0x000fe20000000000 */
[----:B------:R0:W1:Y:S01]  /*0650*/  MUFU.EX2 R14, R23 ;  /* 0x00000017000e7308 */ /* 0x0000620000000800 */
[----:B------:R-:W-:Y:S01]  /*0660*/  FFMA R21, R26, 1.925963033500011079e-08, R21 ;  /* 0x32a570601a157823 */ /* 0x000fe20000000015 */
[----:B------:R-:W-:Y:S01]  /*0670*/  FFMA.SAT R26, R20, R17, 0.5 ;  /* 0x3f000000141a7423 */ /* 0x000fe20000002011 */
[----:B------:R-:W-:-:S03]  /*0680*/  FFMA R25, R28, 1.4426950216293334961, -R25 ;  /* 0x3fb8aa3b1c197823 */ /* 0x000fc60000000819 */
[----:B------:R-:W-:Y:S01]  /*0690*/  FFMA.RM R16, R26, R15, 12582913 ;  /* 0x4b4000011a107423 */ /* 0x000fe2000000400f */
[----:B------:R-:W-:Y:S01]  /*06a0*/  FFMA.SAT R26, R22, R17, 0.5 ;  /* 0x3f000000161a7423 */ /* 0x000fe20000002011 */
[----:B------:R-:W-:Y:S01]  /*06b0*/  FFMA R28, R28, 1.925963033500011079e-08, R25 ;  /* 0x32a570601c1c7823 */ /* 0x000fe20000000019 */
[----:B------:R-:W2:Y:S01]  /*06c0*/  MUFU.EX2 R21, R21 ;  /* 0x0000001500157308 */ /* 0x000ea20000000800 */
[----:B------:R-:W-:Y:S01]  /*06d0*/  FADD R17, R16, -12583039 ;  /* 0xcb40007f10117421 */ /* 0x000fe20000000000 */
[----:B------:R-:W-:Y:S01]  /*06e0*/  FFMA.RM R15, R26, R15, 12582913 ;  /* 0x4b4000011a0f7423 */ /* 0x000fe2000000400f */
[----:B------:R-:W-:Y:S02]  /*06f0*/  SHF.L.U32 R16, R16, 0x17, RZ ;  /* 0x0000001710107819 */ /* 0x000fe400000006ff */
[C---:B------:R-:W-:Y:S01]  /*0700*/  FFMA R25, R20.reuse, 1.4426950216293334961, -R17 ;  /* 0x3fb8aa3b14197823 */ /* 0x040fe20000000811 */
[----:B0-----:R-:W-:Y:S02]  /*0710*/  FADD R23, R15, -12583039 ;  /* 0xcb40007f0f177421 */ /* 0x001fe40000000000 */
[----:B------:R-:W0:Y:S01]  /*0720*/  MUFU.EX2 R17, R28 ;  /* 0x0000001c00117308 */ /* 0x000e220000000800 */
[----:B------:R-:W-:Y:S01]  /*0730*/  FFMA R20, R20, 1.925963033500011079e-08, R25 ;  /* 0x32a5706014147823 */ /* 0x000fe20000000019 */
[----:B------:R-:W-:-:S04]  /*0740*/  FFMA R23, R22, 1.4426950216293334961, -R23 ;  /* 0x3fb8aa3b16177823 */ /* 0x000fc80000000817 */
[----:B------:R-:W-:Y:S01]  /*0750*/  FFMA R23, R22, 1.925963033500011079e-08, R23 ;  /* 0x32a5706016177823 */ /* 0x000fe20000000017 */
[----:B------:R-:W-:Y:S01]  /*0760*/  SHF.L.U32 R22, R6, 0x17, RZ ;  /* 0x0000001706167819 */ /* 0x000fe200000006ff */
[----:B------:R-:W3:Y:S04]  /*0770*/  MUFU.EX2 R20, R20 ;  /* 0x0000001400147308 */ /* 0x000ee80000000800 */
[----:B-1----:R-:W-:Y:S01]  /*0780*/  FFMA R14, R22, R14, R7 ;  /* 0x0000000e160e7223 */ /* 0x002fe20000000007 */
[----:B------:R-:W-:-:S03]  /*0790*/  SHF.L.U32 R7, R18, 0x17, RZ ;  /* 0x0000001712077819 */ /* 0x000fc600000006ff */
[----:B------:R-:W1:Y:S01]  /*07a0*/  MUFU.EX2 R6, R23 ;  /* 0x0000001700067308 */ /* 0x000e620000000800 */
[----:B--2---:R-:W-:-:S04]  /*07b0*/  FFMA R14, R19, R21, R14 ;  /* 0x00000015130e7223 */ /* 0x004fc8000000000e */
[----:B0-----:R-:W-:Y:S01]  /*07c0*/  FFMA R7, R7, R17, R14 ;  /* 0x0000001107077223 */ /* 0x001fe2000000000e */
[----:B------:R-:W-:-:S03]  /*07d0*/  SHF.L.U32 R14, R15, 0x17, RZ ;  /* 0x000000170f0e7819 */ /* 0x000fc600000006ff */
[----:B---3--:R-:W-:-:S04]  /*07e0*/  FFMA R7, R16, R20, R7 ;  /* 0x0000001410077223 */ /* 0x008fc80000000007 */
[----:B-1----:R-:W-:Y:S01]  /*07f0*/  FFMA R21, R14, R6, R7 ;  /* 0x000000060e157223 */ /* 0x002fe20000000007 */
[----:B------:R-:W-:Y:S06]  /*0800*/  @P1 BRA `(.L_x_18) ;  /* 0xfffffff800a01947 */ /* 0x000fec000383ffff */
.L_x_17:
[----:B------:R-:W-:Y:S05]  /*0810*/  BSYNC.RECONVERGENT B1 ;  /* 0x0000000000017941 */ /* 0x000fea0003800200 */
.L_x_16:
[----:B------:R-:W-:Y:S05]  /*0820*/  @!P0 BRA `(.L_x_15) ;  /* 0x0000000400948947 */ /* 0x000fea0003800000 */
[----:B------:R-:W-:Y:S01]  /*0830*/  ISETP.GE.U32.AND P0, PT, R24, 0x4, PT ;  /* 0x000000041800780c */ /* 0x000fe20003f06070 */
[----:B------:R-:W-:Y:S01]  /*0840*/  BSSY.RECONVERGENT B1, `(.L_x_19) ;  /* 0x0000032000017945 */ /* 0x000fe20003800200 */
[----:B------:R-:W-:-:S04]  /*0850*/  LOP3.LUT R18, R10, 0x3, RZ, 0xc0, !PT ;  /* 0x000000030a127812 */ /* 0x000fc800078ec0ff */
[----:B------:R-:W-:-:S07]  /*0860*/  ISETP.NE.AND P1, PT, R18, RZ, PT ;  /* 0x000000ff1200720c */ /* 0x000fce0003f25270 */
[----:B------:R-:W-:Y:S06]  /*0870*/  @!P0 BRA `(.L_x_20) ;  /* 0x0000000000b88947 */ /* 0x000fec0003800000 */
[----:B------:R-:W0:Y:S02]  /*0880*/  LDCU UR4, c[0x0][0x390] ;  /* 0x00007200ff0477ac */ /* 0x000e240008000800 */
[----:B0-----:R-:W-:-:S04]  /*0890*/  IMAD R17, R8, UR4, R13 ;  /* 0x0000000408117c24 */ /* 0x001fc8000f8e020d */
[----:B------:R-:W-:-:S05]  /*08a0*/  IMAD.WIDE R16, R17, 0x4, R2 ;  /* 0x0000000411107825 */ /* 0x000fca00078e0202 */
[----:B------:R-:W2:Y:S04]  /*08b0*/  LDG.E R4, desc[UR6][R16.64] ;  /* 0x0000000610047981 */ /* 0x000ea8000c1e1900 */
[----:B------:R-:W3:Y:S04]  /*08c0*/  LDG.E R15, desc[UR6][R16.64+0x4] ;  /* 0x00000406100f7981 */ /* 0x000ee8000c1e1900 */
[----:B------:R-:W4:Y:S04]  /*08d0*/  LDG.E R11, desc[UR6][R16.64+0x8] ;  /* 0x00000806100b7981 */ /* 0x000f28000c1e1900 */
[----:B------:R-:W5:Y:S01]  /*08e0*/  LDG.E R20, desc[UR6][R16.64+0xc] ;  /* 0x00000c0610147981 */ /* 0x000f62000c1e1900 */
[----:B------:R-:W-:Y:S01]  /*08f0*/  HFMA2 R6, -RZ, RZ, 0.96630859375, -0.0022525787353515625 ;  /* 0x3bbb989dff067431 */ /* 0x000fe200000001ff */
[----:B------:R-:W-:Y:S01]  /*0900*/  IADD3 R13, PT, PT, R13, 0x4, RZ ;  /* 0x000000040d0d7810 */ /* 0x000fe20007ffe0ff */
[----:B--2---:R-:W-:Y:S01]  /*0910*/  FADD R19, R4, -8 ;  /* 0xc100000004137421 */ /* 0x004fe20000000000 */
[----:B------:R-:W-:-:S03]  /*0920*/  MOV R4, 0x437c0000 ;  /* 0x437c000000047802 */ /* 0x000fc60000000f00 */
[----:B------:R-:W-:Y:S01]  /*0930*/  FFMA.SAT R5, R19, R6, 0.5 ;  /* 0x3f00000013057423 */ /* 0x000fe20000002006 */
[----:B---3--:R-:W-:-:S03]  /*0940*/  FADD R15, R15, -8 ;  /* 0xc10000000f0f7421 */ /* 0x008fc60000000000 */
[----:B------:R-:W-:Y:S01]  /*0950*/  FFMA.RM R5, R5, R4, 12582913 ;  /* 0x4b40000105057423 */ /* 0x000fe20000004004 */
[----:B------:R-:W-:Y:S01]  /*0960*/  FFMA.SAT R7, R15, R6, 0.5 ;  /* 0x3f0000000f077423 */ /* 0x000fe20000002006 */
[----:B----4-:R-:W-:Y:S02]  /*0970*/  FADD R11, R11, -8 ;  /* 0xc10000000b0b7421 */ /* 0x010fe40000000000 */
[----:B------:R-:W-:Y:S01]  /*0980*/  FADD R12, R5, -12583039 ;  /* 0xcb40007f050c7421 */ /* 0x000fe20000000000 */
[----:B------:R-:W-:Y:S01]  /*0990*/  FFMA.RM R7, R7, R4, 12582913 ;  /* 0x4b40000107077423 */ /* 0x000fe20000004004 */
[----:B------:R-:W-:Y:S01]  /*09a0*/  FFMA.SAT R23, R11, R6, 0.5 ;  /* 0x3f0000000b177423 */ /* 0x000fe20000002006 */
[----:B-----5:R-:W-:Y:S01]  /*09b0*/  FADD R17, R20, -8 ;  /* 0xc100000014117421 */ /* 0x020fe20000000000 */
[----:B------:R-:W-:Y:S01]  /*09c0*/  FFMA R12, R19, 1.4426950216293334961, -R12 ;  /* 0x3fb8aa3b130c7823 */ /* 0x000fe2000000080c */
[C---:B------:R-:W-:Y:S01]  /*09d0*/  FADD R16, R7.reuse, -12583039 ;  /* 0xcb40007f07107421 */ /* 0x040fe20000000000 */
[----:B------:R-:W-:-:S02]  /*09e0*/  SHF.L.U32 R7, R7, 0x17, RZ ;  /* 0x0000001707077819 */ /* 0x000fc400000006ff */
[----:B------:R-:W-:Y:S01]  /*09f0*/  FFMA R14, R19, 1.925963033500011079e-08, R12 ;  /* 0x32a57060130e7823 */ /* 0x000fe2000000000c */
[----:B------:R-:W-:Y:S01]  /*0a00*/  FFMA.RM R12, R23, R4, 12582913 ;  /* 0x4b400001170c7423 */ /* 0x000fe20000004004 */
[----:B------:R-:W-:Y:S01]  /*0a10*/  FFMA.SAT R19, R17, R6, 0.5 ;  /* 0x3f00000011137423 */ /* 0x000fe20000002006 */
[----:B------:R-:W-:Y:S02]  /*0a20*/  FFMA R16, R15, 1.4426950216293334961, -R16 ;  /* 0x3fb8aa3b0f107823 */ /* 0x000fe40000000810 */
[----:B------:R-:W-:Y:S01]  /*0a30*/  FADD R6, R12, -12583039 ;  /* 0xcb40007f0c067421 */ /* 0x000fe20000000000 */
[----:B------:R-:W-:Y:S01]  /*0a40*/  FFMA.RM R4, R19, R4, 12582913 ;  /* 0x4b40000113047423 */ /* 0x000fe20000004004 */
[----:B------:R-:W-:Y:S01]  /*0a50*/  FFMA R16, R15, 1.925963033500011079e-08, R16 ;  /* 0x32a570600f107823 */ /* 0x000fe20000000010 */
[----:B------:R-:W0:Y:S01]  /*0a60*/  MUFU.EX2 R14, R14 ;  /* 0x0000000e000e7308 */ /* 0x000e220000000800 */
[----:B------:R-:W-:Y:S01]  /*0a70*/  FFMA R6, R11, 1.4426950216293334961, -R6 ;  /* 0x3fb8aa3b0b067823 */ /* 0x000fe20000000806 */
[C---:B------:R-:W-:Y:S01]  /*0a80*/  FADD R20, R4.reuse, -12583039 ;  /* 0xcb40007f04147421 */ /* 0x040fe20000000000 */
[----:B------:R-:W-:-:S02]  /*0a90*/  SHF.L.U32 R4, R4, 0x17, RZ ;  /* 0x0000001704047819 */ /* 0x000fc400000006ff */
[----:B------:R-:W-:Y:S01]  /*0aa0*/  FFMA R11, R11, 1.925963033500011079e-08, R6 ;  /* 0x32a570600b0b7823 */ /* 0x000fe20000000006 */
[----:B------:R-:W-:Y:S01]  /*0ab0*/  FFMA R20, R17, 1.4426950216293334961, -R20 ;  /* 0x3fb8aa3b11147823 */ /* 0x000fe20000000814 */
[----:B------:R-:W-:Y:S01]  /*0ac0*/  SHF.L.U32 R6, R5, 0x17, RZ ;  /* 0x0000001705067819 */ /* 0x000fe200000006ff */
[----:B------:R-:W1:Y:S01]  /*0ad0*/  MUFU.EX2 R16, R16 ;  /* 0x0000001000107308 */ /* 0x000e620000000800 */
[----:B------:R-:W-:Y:S01]  /*0ae0*/  SHF.L.U32 R5, R12, 0x17, RZ ;  /* 0x000000170c057819 */ /* 0x000fe200000006ff */
[----:B------:R-:W-:-:S06]  /*0af0*/  FFMA R20, R17, 1.925963033500011079e-08, R20 ;  /* 0x32a5706011147823 */ /* 0x000fcc0000000014 */
[----:B------:R-:W2:Y:S01]  /*0b00*/  MUFU.EX2 R11, R11 ;  /* 0x0000000b000b7308 */ /* 0x000ea20000000800 */
[----:B0-----:R-:W-:-:S07]  /*0b10*/  FFMA R6, R6, R14, R21 ;  /* 0x0000000e06067223 */ /* 0x001fce0000000015 */
[----:B------:R-:W0:Y:S01]  /*0b20*/  MUFU.EX2 R20, R20 ;  /* 0x0000001400147308 */ /* 0x000e220000000800 */
[----:B-1----:R-:W-:-:S04]  /*0b30*/  FFMA R6, R7, R16, R6 ;  /* 0x0000001007067223 */ /* 0x002fc80000000006 */
[----:B--2---:R-:W-:-:S04]  /*0b40*/  FFMA R5, R5, R11, R6 ;  /* 0x0000000b05057223 */ /* 0x004fc80000000006 */
[----:B0-----:R-:W-:-:S07]  /*0b50*/  FFMA R21, R4, R20, R5 ;  /* 0x0000001404157223 */ /* 0x001fce0000000005 */
.L_x_20:
[----:B------:R-:W-:Y:S05]  /*0b60*/  BSYNC.RECONVERGENT B1 ;  /* 0x0000000000017941 */ /* 0x000fea0003800200 */
.L_x_19:
[----:B------:R-:W-:Y:S05]  /*0b70*/  @!P1 BRA `(.L_x_15) ;  /* 0x0000000000c09947 */ /* 0x000fea0003800000 */
[----:B------:R-:W-:Y:S01]  /*0b80*/  ISETP.NE.AND P0, PT, R18, 0x1, PT ;  /* 0x000000011200780c */ /* 0x000fe20003f05270 */
[----:B------:R-:W-:Y:S01]  /*0b90*/  BSSY.RECONVERGENT B1, `(.L_x_21) ;  /* 0x000001e000017945 */ /* 0x000fe20003800200 */
[----:B------:R-:W-:-:S04]  /*0ba0*/  LOP3.LUT R10, R10, 0x1, RZ, 0xc0, !PT ;  /* 0x000000010a0a7812 */ /* 0x000fc800078ec0ff */
[----:B------:R-:W-:-:S07]  /*0bb0*/  ISETP.NE.U32.AND P1, PT, R10, 0x1, PT ;  /* 0x000000010a00780c */ /* 0x000fce0003f25070 */
[----:B------:R-:W-:Y:S06]  /*0bc0*/  @!P0 BRA `(.L_x_22) ;  /* 0x0000000000688947 */ /* 0x000fec0003800000 */
[----:B------:R-:W0:Y:S02]  /*0bd0*/  LDCU UR4, c[0x0][0x390] ;  /* 0x00007200ff0477ac */ /* 0x000e240008000800 */
[----:B0-----:R-:W-:-:S04]  /*0be0*/  IMAD R5, R8, UR4, R13 ;  /* 0x0000000408057c24 */ /* 0x001fc8000f8e020d */
[----:B------:R-:W-:-:S05]  /*0bf0*/  IMAD.WIDE R4, R5, 0x4, R2 ;  /* 0x0000000405047825 */ /* 0x000fca00078e0202 */
[----:B------:R-:W2:Y:S04]  /*0c00*/  LDG.E R6, desc[UR6][R4.64] ;  /* 0x0000000604067981 */ /* 0x000ea8000c1e1900 */
[----:B------:R-:W3:Y:S01]  /*0c10*/  LDG.E R12, desc[UR6][R4.64+0x4] ;  /* 0x00000406040c7981 */ /* 0x000ee2000c1e1900 */
[----:B------:R-:W-:Y:S01]  /*0c20*/  HFMA2 R7, -RZ, RZ, 0.96630859375, -0.0022525787353515625 ;  /* 0x3bbb989dff077431 */ /* 0x000fe200000001ff */
[----:B------:R-:W-:Y:S02]  /*0c30*/  MOV R11, 0x437c0000 ;  /* 0x437c0000000b7802 */ /* 0x000fe40000000f00 */
[----:B------:R-:W-:Y:S01]  /*0c40*/  IADD3 R13, PT, PT, R13, 0x2, RZ ;  /* 0x000000020d0d7810 */ /* 0x000fe20007ffe0ff */
[----:B--2---:R-:W-:-:S04]  /*0c50*/  FADD R6, R6, -8 ;  /* 0xc100000006067421 */ /* 0x004fc80000000000 */
[----:B------:R-:W-:Y:S01]  /*0c60*/  FFMA.SAT R10, R6, R7, 0.5 ;  /* 0x3f000000060a7423 */ /* 0x000fe20000002007 */
[----:B---3--:R-:W-:-:S03]  /*0c70*/  FADD R12, R12, -8 ;  /* 0xc10000000c0c7421 */ /* 0x008fc60000000000 */
[----:B------:R-:W-:Y:S01]  /*0c80*/  FFMA.RM R10, R10, R11, 12582913 ;  /* 0x4b4000010a0a7423 */ /* 0x000fe2000000400b */
[----:B------:R-:W-:-:S03]  /*0c90*/  FFMA.SAT R14, R12, R7, 0.5 ;  /* 0x3f0000000c0e7423 */ /* 0x000fc60000002007 */
[----:B------:R-:W-:Y:S01]  /*0ca0*/  FADD R7, R10, -12583039 ;  /* 0xcb40007f0a077421 */ /* 0x000fe20000000000 */
[----:B------:R-:W-:Y:S01]  /*0cb0*/  FFMA.RM R14, R14, R11, 12582913 ;  /* 0x4b4000010e0e7423 */ /* 0x000fe2000000400b */
[----:B------:R-:W-:Y:S02]  /*0cc0*/  SHF.L.U32 R10, R10, 0x17, RZ ;  /* 0x000000170a0a7819 */ /* 0x000fe400000006ff */
[----:B------:R-:W-:Y:S01]  /*0cd0*/  FFMA R7, R6, 1.4426950216293334961, -R7 ;  /* 0x3fb8aa3b06077823 */ /* 0x000fe20000000807 */
[C---:B------:R-:W-:Y:S01]  /*0ce0*/  FADD R5, R14.reuse, -12583039 ;  /* 0xcb40007f0e057421 */ /* 0x040fe20000000000 */
[----:B------:R-:W-:Y:S02]  /*0cf0*/  SHF.L.U32 R11, R14, 0x17, RZ ;  /* 0x000000170e0b7819 */ /* 0x000fe400000006ff */
[----:B------:R-:W-:Y:S01]  /*0d00*/  FFMA R7, R6, 1.925963033500011079e-08, R7 ;  /* 0x32a5706006077823 */ /* 0x000fe20000000007 */
[----:B------:R-:W-:-:S04]  /*0d10*/  FFMA R5, R12, 1.4426950216293334961, -R5 ;  /* 0x3fb8aa3b0c057823 */ /* 0x000fc80000000805 */
[----:B------:R-:W-:Y:S01]  /*0d20*/  FFMA R5, R12, 1.925963033500011079e-08, R5 ;  /* 0x32a570600c057823 */ /* 0x000fe20000000005 */
[----:B------:R-:W0:Y:S08]  /*0d30*/  MUFU.EX2 R7, R7 ;  /* 0x0000000700077308 */ /* 0x000e300000000800 */
[----:B------:R-:W1:Y:S01]  /*0d40*/  MUFU.EX2 R5, R5 ;  /* 0x0000000500057308 */ /* 0x000e620000000800 */
[----:B0-----:R-:W-:-:S04]  /*0d50*/  FFMA R10, R10, R7, R21 ;  /* 0x000000070a0a7223 */ /* 0x001fc80000000015 */
[----:B-1----:R-:W-:-:S07]  /*0d60*/  FFMA R21, R11, R5, R10 ;  /* 0x000000050b157223 */ /* 0x002fce000000000a */
.L_x_22:
[----:B------:R-:W-:Y:S05]  /*0d70*/  BSYNC.RECONVERGENT B1 ;  /* 0x0000000000017941 */ /* 0x000fea0003800200 */
.L_x_21:
[----:B------:R-:W-:Y:S05]  /*0d80*/  @P1 BRA `(.L_x_15) ;  /* 0x00000000003c1947 */ /* 0x000fea0003800000 */
[----:B------:R-:W0:Y:S02]  /*0d90*/  LDCU UR4, c[0x0][0x390] ;  /* 0x00007200ff0477ac */ /* 0x000e240008000800 */
[----:B0-----:R-:W-:-:S04]  /*0da0*/  IMAD R5, R8, UR4, R13 ;  /* 0x0000000408057c24 */ /* 0x001fc8000f8e020d */
[----:B------:R-:W-:-:S06]  /*0db0*/  IMAD.WIDE R4, R5, 0x4, R2 ;  /* 0x0000000405047825 */ /* 0x000fcc00078e0202 */
[----:B------:R-:W2:Y:S01]  /*0dc0*/  LDG.E R4, desc[UR6][R4.64] ;  /* 0x0000000604047981 */ /* 0x000ea2000c1e1900 */
[----:B------:R-:W-:Y:S01]  /*0dd0*/  HFMA2 R7, -RZ, RZ, 0.96630859375, -0.0022525787353515625 ;  /* 0x3bbb989dff077431 */ /* 0x000fe200000001ff */
[----:B------:R-:W-:Y:S01]  /*0de0*/  MOV R10, 0x437c0000 ;  /* 0x437c0000000a7802 */ /* 0x000fe20000000f00 */
[----:B--2---:R-:W-:-:S04]  /*0df0*/  FADD R6, R4, -8 ;  /* 0xc100000004067421 */ /* 0x004fc80000000000 */
[----:B------:R-:W-:-:S04]  /*0e00*/  FFMA.SAT R7, R6, R7, 0.5 ;  /* 0x3f00000006077423 */ /* 0x000fc80000002007 */
[----:B------:R-:W-:-:S04]  /*0e10*/  FFMA.RM R7, R7, R10, 12582913 ;  /* 0x4b40000107077423 */ /* 0x000fc8000000400a */
[----:B------:R-:W-:-:S04]  /*0e20*/  FADD R11, R7, -12583039 ;  /* 0xcb40007f070b7421 */ /* 0x000fc80000000000 */
[----:B------:R-:W-:-:S04]  /*0e30*/  FFMA R11, R6, 1.4426950216293334961, -R11 ;  /* 0x3fb8aa3b060b7823 */ /* 0x000fc8000000080b */
[----:B------:R-:W-:Y:S01]  /*0e40*/  FFMA R11, R6, 1.925963033500011079e-08, R11 ;  /* 0x32a57060060b7823 */ /* 0x000fe2000000000b */
[----:B------:R-:W-:-:S05]  /*0e50*/  SHF.L.U32 R6, R7, 0x17, RZ ;  /* 0x0000001707067819 */ /* 0x000fca00000006ff */
[----:B------:R-:W0:Y:S02]  /*0e60*/  MUFU.EX2 R11, R11 ;  /* 0x0000000b000b7308 */ /* 0x000e240000000800 */
[----:B0-----:R-:W-:-:S07]  /*0e70*/  FFMA R21, R6, R11, R21 ;  /* 0x0000000b06157223 */ /* 0x001fce0000000015 */
.L_x_15:
[----:B------:R-:W-:Y:S05]  /*0e80*/  BSYNC.RECONVERGENT B0 ;  /* 0x0000000000007941 */ /* 0x000fea0003800200 */
.L_x_14:
[----:B------:R-:W-:-:S13]  /*0e90*/  ISETP.GT.AND P0, PT, R9, R0, PT ;  /* 0x000000000900720c */ /* 0x000fda0003f04270 */
[----:B------:R-:W-:Y:S05]  /*0ea0*/  @P0 EXIT ;  /* 0x000000000000094d */ /* 0x000fea0003800000 */
[C---:B------:R-:W-:Y:S01]  /*0eb0*/  FSETP.GEU.AND P0, PT, R21.reuse, 1.175494350822287508e-38, PT ;  /* 0x008000001500780b */ /* 0x040fe20003f0e000 */
[----:B------:R-:W-:Y:S01]  /*0ec0*/  HFMA2 R10, -RZ, RZ, 1.5048828125, 33.21875 ;  /* 0x3e055027ff0a7431 */ /* 0x000fe200000001ff */
[----:B------:R-:W0:Y:S01]  /*0ed0*/  LDCU UR4, c[0x0][0x388] ;  /* 0x00007100ff0477ac */ /* 0x000e220008000800 */
[----:B------:R-:W-:Y:S10]  /*0ee0*/  BSSY.RECONVERGENT B0, `(.L_x_23) ;  /* 0x0000037000007945 */ /* 0x000ff40003800200 */
[----:B------:R-:W-:-:S05]  /*0ef0*/  @!P0 FMUL R21, R21, 8388608 ;  /* 0x4b00000015158820 */ /* 0x000fca0000400000 */
[----:B------:R-:W-:Y:S02]  /*0f00*/  IADD3 R4, PT, PT, R21, -0x3f2aaaab, RZ ;  /* 0xc0d5555515047810 */ /* 0x000fe40007ffe0ff */
[----:B0-----:R-:W-:Y:S02]  /*0f10*/  VIMNMX R11, PT, PT, R8, UR4, !PT ;  /* 0x00000004080b7c48 */ /* 0x001fe4000ffe0100 */
[----:B------:R-:W-:Y:S02]  /*0f20*/  LOP3.LUT R6, R4, 0xff800000, RZ, 0xc0, !PT ;  /* 0xff80000004067812 */ /* 0x000fe400078ec0ff */
[----:B------:R-:W-:Y:S02]  /*0f30*/  IADD3 R12, PT, PT, -R11, UR4, R0 ;  /* 0x000000040b0c7c10 */ /* 0x000fe4000fffe100 */
[-C--:B------:R-:W-:Y:S02]  /*0f40*/  IADD3 R4, PT, PT, R21, -R6.reuse, RZ ;  /* 0x8000000615047210 */ /* 0x080fe40007ffe0ff */
[----:B------:R-:W-:-:S02]  /*0f50*/  I2FP.F32.S32 R5, R6 ;  /* 0x0000000600057245 */ /* 0x000fc40000201400 */
[----:B------:R-:W-:Y:S01]  /*0f60*/  ISETP.GT.U32.AND P2, PT, R21, 0x7f7fffff, PT ;  /* 0x7f7fffff1500780c */ /* 0x000fe20003f44070 */
[----:B------:R-:W-:-:S04]  /*0f70*/  FADD R7, R4, -1 ;  /* 0xbf80000004077421 */ /* 0x000fc80000000000 */
[----:B------:R-:W-:-:S04]  /*0f80*/  FFMA R4, R7, -R10, 0.14084610342979431152 ;  /* 0x3e1039f607047423 */ /* 0x000fc8000000080a */
[----:B------:R-:W-:-:S04]  /*0f90*/  FFMA R4, R7, R4, -0.12148627638816833496 ;  /* 0xbdf8cdcc07047423 */ /* 0x000fc80000000004 */
[----:B------:R-:W-:-:S04]  /*0fa0*/  FFMA R4, R7, R4, 0.13980610668659210205 ;  /* 0x3e0f295507047423 */ /* 0x000fc80000000004 */
[----:B------:R-:W-:-:S04]  /*0fb0*/  FFMA R4, R7, R4, -0.16684235632419586182 ;  /* 0xbe2ad8b907047423 */ /* 0x000fc80000000004 */
[----:B------:R-:W-:-:S04]  /*0fc0*/  FFMA R4, R7, R4, 0.20012299716472625732 ;  /* 0x3e4ced0b07047423 */ /* 0x000fc80000000004 */
[----:B------:R-:W-:-:S04]  /*0fd0*/  FFMA R4, R7, R4, -0.24999669194221496582 ;  /* 0xbe7fff2207047423 */ /* 0x000fc80000000004 */
[----:B------:R-:W-:-:S04]  /*0fe0*/  FFMA R4, R7, R4, 0.33333182334899902344 ;  /* 0x3eaaaa7807047423 */ /* 0x000fc80000000004 */
[C---:B------:R-:W-:Y:S01]  /*0ff0*/  FFMA R10, R7.reuse, R4, -0.5 ;  /* 0xbf000000070a7423 */ /* 0x040fe20000000004 */
[----:B------:R-:W-:Y:S02]  /*1000*/  FSEL R4, RZ, -23, P0 ;  /* 0xc1b80000ff047808 */ /* 0x000fe40000000000 */
[C---:B------:R-:W-:Y:S01]  /*1010*/  ISETP.GE.U32.AND P0, PT, R12.reuse, 0x3, PT ;  /* 0x000000030c00780c */ /* 0x040fe20003f06070 */
[----:B------:R-:W-:Y:S02]  /*1020*/  FMUL R10, R7, R10 ;  /* 0x0000000a070a7220 */ /* 0x000fe40000400000 */
[----:B------:R-:W-:Y:S01]  /*1030*/  FFMA R4, R5, 1.1920928955078125e-07, R4 ;  /* 0x3400000005047823 */ /* 0x000fe20000000004 */
[----:B------:R-:W-:Y:S01]  /*1040*/  IADD3 R5, PT, PT, R12, 0x1, RZ ;  /* 0x000000010c057810 */ /* 0x000fe20007ffe0ff */
[----:B------:R-:W-:Y:S01]  /*1050*/  FFMA R7, R7, R10, R7 ;  /* 0x0000000a07077223 */ /* 0x000fe20000000007 */
[----:B------:R-:W-:-:S03]  /*1060*/  MOV R10, 0x7f800000 ;  /* 0x7f800000000a7802 */ /* 0x000fc60000000f00 */
[----:B------:R-:W-:Y:S01]  /*1070*/  FFMA R6, R4, 0.69314718246459960938, R7 ;  /* 0x3f31721804067823 */ /* 0x000fe20000000007 */
[----:B------:R-:W-:Y:S01]  /*1080*/  LOP3.LUT P1, R4, R5, 0x3, RZ, 0xc0, !PT ;  /* 0x0000000305047812 */ /* 0x000fe2000782c0ff */
[C---:B------:R-:W-:Y:S01]  /*1090*/  @P2 FFMA R6, R21.reuse, R10, +INF ;  /* 0x7f80000015062423 */ /* 0x040fe2000000000a */
[----:B------:R-:W-:-:S04]  /*10a0*/  FSETP.NEU.AND P2, PT, R21, RZ, PT ;  /* 0x000000ff1500720b */ /* 0x000fc80003f4d000 */
[----:B------:R-:W-:-:S07]  /*10b0*/  FSEL R6, R6, -INF , P2 ;  /* 0xff80000006067808 */ /* 0x000fce0001000000 */
[----:B------:R-:W-:Y:S05]  /*10c0*/  @!P1 BRA `(.L_x_24) ;  /* 0x0000000000609947 */ /* 0x000fea0003800000 */
[----:B------:R-:W0:Y:S01]  /*10d0*/  LDCU UR5, c[0x0][0x390] ;  /* 0x00007200ff0577ac */ /* 0x000e220008000800 */
[----:B------:R-:W-:Y:S02]  /*10e0*/  IADD3 R9, PT, PT, R11, -UR4, R4 ;  /* 0x800000040b097c10 */ /* 0x000fe4000fffe004 */
[----:B------:R-:W-:Y:S01]  /*10f0*/  IADD3 R10, PT, PT, -R4, RZ, RZ ;  /* 0x000000ff040a7210 */ /* 0x000fe20007ffe1ff */
[----:B0-----:R-:W-:-:S05]  /*1100*/  IMAD R7, R8, UR5, R11 ;  /* 0x0000000508077c24 */ /* 0x001fca000f8e020b */
[----:B------:R-:W-:-:S07]  /*1110*/  IADD3 R7, PT, PT, R7, -UR4, RZ ;  /* 0x8000000407077c10 */ /* 0x000fce000fffe0ff */
.L_x_25:
[----:B0-----:R-:W-:-:S05]  /*1120*/  IMAD.WIDE R4, R7, 0x4, R2 ;  /* 0x0000000407047825 */ /* 0x001fca00078e0202 */
[----:B------:R-:W2:Y:S01]  /*1130*/  LDG.E R11, desc[UR6][R4.64] ;  /* 0x00000006040b7981 */ /* 0x000ea2000c1e1900 */
[----:B------:R-:W-:Y:S01]  /*1140*/  HFMA2 R12, -RZ, RZ, 0.96630859375, -0.0022525787353515625 ;  /* 0x3bbb989dff0c7431 */ /* 0x000fe200000001ff */
[----:B------:R-:W-:Y:S02]  /*1150*/  MOV R13, 0x437c0000 ;  /* 0x437c0000000d7802 */ /* 0x000fe40000000f00 */
[----:B------:R-:W-:Y:S02]  /*1160*/  IADD3 R10, PT, PT, R10, 0x1, RZ ;  /* 0x000000010a0a7810 */ /* 0x000fe40007ffe0ff */
[----:B------:R-:W-:Y:S02]  /*1170*/  IADD3 R7, PT, PT, R7, 0x1, RZ ;  /* 0x0000000107077810 */ /* 0x000fe40007ffe0ff */
[----:B------:R-:W-:Y:S01]  /*1180*/  ISETP.NE.AND P1, PT, R10, RZ, PT ;  /* 0x000000ff0a00720c */ /* 0x000fe20003f25270 */
[----:B--2---:R-:W-:-:S04]  /*1190*/  FADD R11, R11, -8 ;  /* 0xc10000000b0b7421 */ /* 0x004fc80000000000 */
[----:B------:R-:W-:-:S04]  /*11a0*/  FADD R11, -R6, R11 ;  /* 0x0000000b060b7221 */ /* 0x000fc80000000100 */
[----:B------:R-:W-:-:S04]  /*11b0*/  FFMA.SAT R12, R11, R12, 0.5 ;  /* 0x3f0000000b0c7423 */ /* 0x000fc8000000200c */
[----:B------:R-:W-:-:S04]  /*11c0*/  FFMA.RM R12, R12, R13, 12582913 ;  /* 0x4b4000010c0c7423 */ /* 0x000fc8000000400d */
[C---:B------:R-:W-:Y:S01]  /*11d0*/  FADD R14, R12.reuse, -12583039 ;  /* 0xcb40007f0c0e7421 */ /* 0x040fe20000000000 */
[----:B------:R-:W-:-:S03]  /*11e0*/  SHF.L.U32 R12, R12, 0x17, RZ ;  /* 0x000000170c0c7819 */ /* 0x000fc600000006ff */
[----:B------:R-:W-:-:S04]  /*11f0*/  FFMA R14, R11, 1.4426950216293334961, -R14 ;  /* 0x3fb8aa3b0b0e7823 */ /* 0x000fc8000000080e */
[----:B------:R-:W-:-:S04]  /*1200*/  FFMA R14, R11, 1.925963033500011079e-08, R14 ;  /* 0x32a570600b0e7823 */ /* 0x000fc8000000000e */
[----:B------:R-:W0:Y:S02]  /*1210*/  MUFU.EX2 R11, R14 ;  /* 0x0000000e000b7308 */ /* 0x000e240000000800 */
[----:B0-----:R-:W-:-:S05]  /*1220*/  FMUL R11, R12, R11 ;  /* 0x0000000b0c0b7220 */ /* 0x001fca0000400000 */
[----:B------:R0:W-:Y:S01]  /*1230*/  STG.E desc[UR6][R4.64], R11 ;  /* 0x0000000b04007986 */ /* 0x0001e2000c101906 */
[----:B------:R-:W-:Y:S05]  /*1240*/  @P1 BRA `(.L_x_25) ;  /* 0xfffffffc00b41947 */ /* 0x000fea000383ffff */
.L_x_24:
[----:B------:R-:W-:Y:S05]  /*1250*/  BSYNC.RECONVERGENT B0 ;  /* 0x0000000000007941 */ /* 0x000fea0003800200 */
.L_x_23:
[----:B------:R-:W-:Y:S05]  /*1260*/  @!P0 EXIT ;  /* 0x000000000000894d */ /* 0x000fea0003800000 */
[----:B------:R-:W1:Y:S02]  /*1270*/  LDCU UR4, c[0x0][0x390] ;  /* 0x00007200ff0477ac */ /* 0x000e640008000800 */
[----:B-1----:R-:W-:-:S07]  /*1280*/  IMAD R7, R8, UR4, R9 ;  /* 0x0000000408077c24 */ /* 0x002fce000f8e0209 */
.L_x_26:
[----:B0--3--:R-:W-:-:S05]  /*1290*/  IMAD.WIDE R4, R7, 0x4, R2 ;  /* 0x0000000407047825 */ /* 0x009fca00078e0202 */
        /* <DEDUP_REMOVED lines=8> */
[----:B------:R-:W-:Y:S01]  /*1320*/  FADD R17, -R6, R11 ;  /* 0x0000000b06117221 */ /* 0x000fe20000000100 */
[----:B---3--:R-:W-:-:S03]  /*1330*/  FADD R13, R12, -8 ;  /* 0xc10000000c0d7421 */ /* 0x008fc60000000000 */
[----:B------:R-:W-:Y:S01]  /*1340*/  FFMA.SAT R11, R17, R10, 0.5 ;  /* 0x3f000000110b7423 */ /* 0x000fe2000000200a */
[----:B------:R-:W-:Y:S01]  /*1350*/  FADD R13, -R6, R13 ;  /* 0x0000000d060d7221 */ /* 0x000fe20000000100 */
[----:B----4-:R-:W-:Y:S02]  /*1360*/  FADD R15, R14, -8 ;  /* 0xc10000000e0f7421 */ /* 0x010fe40000000000 */
[----:B------:R-:W-:Y:S01]  /*1370*/  FFMA.RM R11, R11, R8, 12582913 ;  /* 0x4b4000010b0b7423 */ /* 0x000fe20000004008 */
[----:B------:R-:W-:Y:S01]  /*1380*/  FFMA.SAT R19, R13, R10, 0.5 ;  /* 0x3f0000000d137423 */ /* 0x000fe2000000200a */
[----:B------:R-:W-:Y:S01]  /*1390*/  FADD R15, -R6, R15 ;  /* 0x0000000f060f7221 */ /* 0x000fe20000000100 */
[----:B-----5:R-:W-:Y:S01]  /*13a0*/  FADD R21, R16, -8 ;  /* 0xc100000010157421 */ /* 0x020fe20000000000 */
[----:B------:R-:W-:Y:S01]  /*13b0*/  FADD R14, R11, -12583039 ;  /* 0xcb40007f0b0e7421 */ /* 0x000fe20000000000 */
[----:B------:R-:W-:Y:S01]  /*13c0*/  FFMA.RM R12, R19, R8, 12582913 ;  /* 0x4b400001130c7423 */ /* 0x000fe20000004008 */
[----:B------:R-:W-:Y:S01]  /*13d0*/  FFMA.SAT R19, R15, R10, 0.5 ;  /* 0x3f0000000f137423 */ /* 0x000fe2000000200a */
[----:B------:R-:W-:Y:S01]  /*13e0*/  SHF.L.U32 R11, R11, 0x17, RZ ;  /* 0x000000170b0b7819 */ /* 0x000fe200000006ff */
[----:B------:R-:W-:Y:S01]  /*13f0*/  FFMA R14, R17, 1.4426950216293334961, -R14 ;  /* 0x3fb8aa3b110e7823 */ /* 0x000fe2000000080e */
[C---:B------:R-:W-:Y:S01]  /*1400*/  FADD R18, R12.reuse, -12583039 ;  /* 0xcb40007f0c127421 */ /* 0x040fe20000000000 */
[----:B------:R-:W-:-:S02]  /*1410*/  SHF.L.U32 R12, R12, 0x17, RZ ;  /* 0x000000170c0c7819 */ /* 0x000fc400000006ff */
[----:B------:R-:W-:Y:S01]  /*1420*/  FFMA R16, R17, 1.925963033500011079e-08, R14 ;  /* 0x32a5706011107823 */ /* 0x000fe2000000000e */
[----:B------:R-:W-:Y:S01]  /*1430*/  FADD R17, -R6, R21 ;  /* 0x0000001506117221 */ /* 0x000fe20000000100 */
[----:B------:R-:W-:Y:S01]  /*1440*/  FFMA.RM R14, R19, R8, 12582913 ;  /* 0x4b400001130e7423 */ /* 0x000fe20000004008 */
[----:B------:R-:W-:Y:S02]  /*1450*/  FFMA R18, R13, 1.4426950216293334961, -R18 ;  /* 0x3fb8aa3b0d127823 */ /* 0x000fe40000000812 */
[----:B------:R-:W-:Y:S01]  /*1460*/  FFMA.SAT R19, R17, R10, 0.5 ;  /* 0x3f00000011137423 */ /* 0x000fe2000000200a */
[C---:B------:R-:W-:Y:S01]  /*1470*/  FADD R10, R14.reuse, -12583039 ;  /* 0xcb40007f0e0a7421 */ /* 0x040fe20000000000 */
[----:B------:R-:W-:Y:S01]  /*1480*/  FFMA R18, R13, 1.925963033500011079e-08, R18 ;  /* 0x32a570600d127823 */ /* 0x000fe20000000012 */
[----:B------:R-:W0:Y:S01]  /*1490*/  MUFU.EX2 R16, R16 ;  /* 0x0000001000107308 */ /* 0x000e220000000800 */
[----:B------:R-:W-:Y:S01]  /*14a0*/  FFMA.RM R19, R19, R8, 12582913 ;  /* 0x4b40000113137423 */ /* 0x000fe20000004008 */
[----:B------:R-:W-:Y:S01]  /*14b0*/  FFMA R10, R15, 1.4426950216293334961, -R10 ;  /* 0x3fb8aa3b0f0a7823 */ /* 0x000fe2000000080a */
[----:B------:R-:W-:-:S02]  /*14c0*/  SHF.L.U32 R14, R14, 0x17, RZ ;  /* 0x000000170e0e7819 */ /* 0x000fc400000006ff */
[----:B------:R-:W-:Y:S01]  /*14d0*/  FADD R8, R19, -12583039 ;  /* 0xcb40007f13087421 */ /* 0x000fe20000000000 */
[----:B------:R-:W-:Y:S01]  /*14e0*/  FFMA R10, R15, 1.925963033500011079e-08, R10 ;  /* 0x32a570600f0a7823 */ /* 0x000fe2000000000a */
[----:B------:R-:W-:Y:S01]  /*14f0*/  SHF.L.U32 R19, R19, 0x17, RZ ;  /* 0x0000001713137819 */ /* 0x000fe200000006ff */
[----:B------:R-:W1:Y:S01]  /*1500*/  MUFU.EX2 R13, R18 ;  /* 0x00000012000d7308 */ /* 0x000e620000000800 */
[----:B------:R-:W-:-:S04]  /*1510*/  FFMA R8, R17, 1.4426950216293334961, -R8 ;  /* 0x3fb8aa3b11087823 */ /* 0x000fc80000000808 */
[----:B------:R-:W-:Y:S01]  /*1520*/  FFMA R8, R17, 1.925963033500011079e-08, R8 ;  /* 0x32a5706011087823 */ /* 0x000fe20000000008 */
[----:B------:R-:W-:Y:S02]  /*1530*/  IADD3 R17, PT, PT, R9, 0x3, RZ ;  /* 0x0000000309117810 */ /* 0x000fe40007ffe0ff */
[----:B------:R-:W2:Y:S01]  /*1540*/  MUFU.EX2 R15, R10 ;  /* 0x0000000a000f7308 */ /* 0x000ea20000000800 */
[----:B0-----:R-:W-:Y:S01]  /*1550*/  FMUL R11, R11, R16 ;  /* 0x000000100b0b7220 */ /* 0x001fe20000400000 */
[----:B------:R-:W-:Y:S02]  /*1560*/  ISETP.GE.AND P0, PT, R17, R0, PT ;  /* 0x000000001100720c */ /* 0x000fe40003f06270 */
[----:B------:R-:W-:Y:S02]  /*1570*/  IADD3 R9, PT, PT, R9, 0x4, RZ ;  /* 0x0000000409097810 */ /* 0x000fe40007ffe0ff */
[----:B------:R3:W-:Y:S02]  /*1580*/  STG.E desc[UR6][R4.64], R11 ;  /* 0x0000000b04007986 */ /* 0x0007e4000c101906 */
[----:B------:R-:W0:Y:S01]  /*1590*/  MUFU.EX2 R8, R8 ;  /* 0x0000000800087308 */ /* 0x000e220000000800 */
[----:B-1----:R-:W-:-:S05]  /*15a0*/  FMUL R13, R12, R13 ;  /* 0x0000000d0c0d7220 */ /* 0x002fca0000400000 */
[----:B------:R3:W-:Y:S01]  /*15b0*/  STG.E desc[UR6][R4.64+0x4], R13 ;  /* 0x0000040d04007986 */ /* 0x0007e2000c101906 */
[----:B--2---:R-:W-:-:S05]  /*15c0*/  FMUL R15, R14, R15 ;  /* 0x0000000f0e0f7220 */ /* 0x004fca0000400000 */
[----:B------:R3:W-:Y:S01]  /*15d0*/  STG.E desc[UR6][R4.64+0x8], R15 ;  /* 0x0000080f04007986 */ /* 0x0007e2000c101906 */
[----:B0-----:R-:W-:-:S05]  /*15e0*/  FMUL R19, R19, R8 ;  /* 0x0000000813137220 */ /* 0x001fca0000400000 */
[----:B------:R3:W-:Y:S01]  /*15f0*/  STG.E desc[UR6][R4.64+0xc], R19 ;  /* 0x00000c1304007986 */ /* 0x0007e2000c101906 */
[----:B------:R-:W-:Y:S05]  /*1600*/  @!P0 BRA `(.L_x_26) ;  /* 0xfffffffc00208947 */ /* 0x000fea000383ffff */
[----:B------:R-:W-:Y:S05]  /*1610*/  EXIT ;  /* 0x000000000000794d */ /* 0x000fea0003800000 */
.L_x_27:
        /* <DEDUP_REMOVED lines=14> */
.L_x_37:


//--------------------- .text._Z21band_attention_kernelPfS_S_iiii --------------------------
	.section	.text._Z21band_attention_kernelPfS_S_iiii,"ax",@progbits
	.align	128
        .global         _Z21band_attention_kernelPfS_S_iiii
        .type           _Z21band_attention_kernelPfS_S_iiii,@function
        .size           _Z21band_attention_kernelPfS_S_iiii,(.L_x_38 - _Z21band_attention_kernelPfS_S_iiii)
        .other          _Z21band_attention_kernelPfS_S_iiii,@"STO_CUDA_ENTRY STV_DEFAULT"
_Z21band_attention_kernelPfS_S_iiii:
.text._Z21band_attention_kernelPfS_S_iiii:
[----:B------:R-:W-:Y:S01]  /*0000*/  LDC R1, c[0x0][0x37c] ;  /* 0x0000df00ff017b82 */ /* 0x000fe20000000800 */
[----:B------:R-:W0:Y:S07]  /*0010*/  S2R R0, SR_CTAID.Z ;  /* 0x0000000000007919 */ /* 0x000e2e0000002700 */
[----:B------:R-:W1:Y:S01]  /*0020*/  S2UR UR4, SR_CTAID.X ;  /* 0x00000000000479c3 */ /* 0x000e620000002500 */
[----:B------:R-:W2:Y:S01]  /*0030*/  LDCU.64 UR14, c[0x0][0x3a0] ;  /* 0x00007400ff0e77ac */ /* 0x000ea20008000a00 */
[----:B------:R-:W-:Y:S01]  /*0040*/  BSSY.RECONVERGENT B0, `(.L_x_28) ;  /* 0x0000021000007945 */ /* 0x000fe20003800200 */
[----:B------:R-:W3:Y:S01]  /*0050*/  S2R R21, SR_TID.X ;  /* 0x0000000000157919 */ /* 0x000ee20000002100 */
[----:B------:R-:W4:Y:S04]  /*0060*/  S2R R20, SR_TID.Y ;  /* 0x0000000000147919 */ /* 0x000f280000002200 */
[----:B------:R-:W0:Y:S08]  /*0070*/  S2UR UR5, SR_CTAID.Y ;  /* 0x00000000000579c3 */ /* 0x000e300000002600 */
[----:B------:R-:W0:Y:S01]  /*0080*/  LDC.64 R2, c[0x0][0x398] ;  /* 0x0000e600ff027b82 */ /* 0x000e220000000a00 */
[----:B-1----:R-:W-:Y:S01]  /*0090*/  UIMAD UR4, UR4, 0xa, URZ ;  /* 0x0000000a040478a4 */ /* 0x002fe2000f8e02ff */
[----:B0-----:R-:W-:-:S05]  /*00a0*/  IMAD R0, R3, UR5, R0 ;  /* 0x0000000503007c24 */ /* 0x001fca000f8e0200 */
[----:B---3--:R-:W-:Y:S01]  /*00b0*/  IADD3 R3, PT, PT, R21, UR4, RZ ;  /* 0x0000000415037c10 */ /* 0x008fe2000fffe0ff */
[----:B--2---:R-:W-:-:S03]  /*00c0*/  IMAD R0, R0, UR14, RZ ;  /* 0x0000000e00007c24 */ /* 0x004fc6000f8e02ff */
[----:B------:R-:W-:Y:S01]  /*00d0*/  ISETP.GE.AND P0, PT, R3, R2, PT ;  /* 0x000000020300720c */ /* 0x000fe20003f06270 */
[C---:B------:R-:W-:Y:S02]  /*00e0*/  IMAD R4, R0.reuse, UR15, RZ ;  /* 0x0000000f00047c24 */ /* 0x040fe4000f8e02ff */
[----:B------:R-:W-:-:S03]  /*00f0*/  IMAD R0, R0, UR14, RZ ;  /* 0x0000000e00007c24 */ /* 0x000fc6000f8e02ff */
[----:B------:R-:W-:-:S07]  /*0100*/  SHF.R.S32.HI R16, RZ, 0x1f, R4 ;  /* 0x0000001fff107819 */ /* 0x000fce0000011404 */
[----:B----4-:R-:W-:Y:S05]  /*0110*/  @P0 BRA `(.L_x_29) ;  /* 0x0000000000180947 */ /* 0x010fea0003800000 */
[----:B------:R-:W-:-:S04]  /*0120*/  IADD3 R5, PT, PT, R3, -R2, R20 ;  /* 0x8000000203057210 */ /* 0x000fc80007ffe014 */
[----:B------:R-:W-:-:S13]  /*0130*/  ISETP.GE.AND P0, PT, R5, RZ, PT ;  /* 0x000000ff0500720c */ /* 0x000fda0003f06270 */
[----:B------:R-:W-:Y:S05]  /*0140*/  @!P0 EXIT ;  /* 0x000000000000894d */ /* 0x000fea0003800000 */
[----:B------:R-:W-:Y:S02]  /*0150*/  HFMA2 R6, -RZ, RZ, 0, 0 ;  /* 0x00000000ff067431 */ /* 0x000fe400000001ff */
[----:B------:R-:W-:Y:S01]  /*0160*/  IMAD.IADD R5, R3, 0x1, -R2 ;  /* 0x0000000103057824 */ /* 0x000fe200078e0a02 */
[----:B------:R-:W-:Y:S06]  /*0170*/  BRA `(.L_x_30) ;  /* 0x0000000000347947 */ /* 0x000fec0003800000 */
.L_x_29:
[----:B------:R-:W-:-:S13]  /*0180*/  ISETP.GT.U32.AND P0, PT, R3, 0x9, PT ;  /* 0x000000090300780c */ /* 0x000fda0003f04070 */
[----:B------:R-:W-:Y:S01]  /*0190*/  @!P0 IMAD.IADD R6, R21, 0x1, -R2 ;  /* 0x0000000115068824 */ /* 0x000fe200078e0a02 */
[----:B------:R-:W-:Y:S01]  /*01a0*/  @!P0 MOV R5, RZ ;  /* 0x000000ff00058202 */ /* 0x000fe20000000f00 */
[----:B------:R-:W-:Y:S06]  /*01b0*/  @!P0 BRA `(.L_x_30) ;  /* 0x0000000000248947 */ /* 0x000fec0003800000 */
[----:B------:R-:W-:Y:S01]  /*01c0*/  IADD3 R6, PT, PT, -R2, UR14, RZ ;  /* 0x0000000e02067c10 */ /* 0x000fe2000fffe1ff */
[----:B------:R-:W-:-:S03]  /*01d0*/  IMAD.MOV.U32 R5, RZ, RZ, RZ ;  /* 0x000000ffff057224 */ /* 0x000fc600078e00ff */
[----:B------:R-:W-:Y:S02]  /*01e0*/  ISETP.GE.AND P0, PT, R3, R6, PT ;  /* 0x000000060300720c */ /* 0x000fe40003f06270 */
[----:B------:R-:W-:-:S11]  /*01f0*/  MOV R6, R21 ;  /* 0x0000001500067202 */ /* 0x000fd60000000f00 */
[----:B------:R-:W-:Y:S05]  /*0200*/  @!P0 BRA `(.L_x_30) ;  /* 0x0000000000108947 */ /* 0x000fea0003800000 */
[----:B------:R-:W-:-:S04]  /*0210*/  IADD3 R6, PT, PT, R3, -R2, R20 ;  /* 0x8000000203067210 */ /* 0x000fc80007ffe014 */
[----:B------:R-:W-:-:S13]  /*0220*/  ISETP.GE.AND P0, PT, R6, UR14, PT ;  /* 0x0000000e06007c0c */ /* 0x000fda000bf06270 */
[----:B------:R-:W-:Y:S05]  /*0230*/  @P0 EXIT ;  /* 0x000000000000094d */ /* 0x000fea0003800000 */
[----:B------:R-:W-:-:S07]  /*0240*/  IMAD.MOV.U32 R6, RZ, RZ, R21 ;  /* 0x000000ffff067224 */ /* 0x000fce00078e0015 */
.L_x_30:
[----:B------:R-:W-:Y:S05]  /*0250*/  BSYNC.RECONVERGENT B0 ;  /* 0x0000000000007941 */ /* 0x000fea0003800200 */
.L_x_28:
[----:B------:R-:W-:Y:S01]  /*0260*/  UISETP.GE.AND UP0, UPT, UR15, 0x8, UPT ;  /* 0x000000080f00788c */ /* 0x000fe2000bf06270 */
[----:B------:R-:W-:Y:S01]  /*0270*/  HFMA2 R29, -RZ, RZ, 0, 0 ;  /* 0x00000000ff1d7431 */ /* 0x000fe200000001ff */
[----:B------:R-:W-:Y:S01]  /*0280*/  USHF.R.S32.HI UR5, URZ, 0x1f, UR15 ;  /* 0x0000001fff057899 */ /* 0x000fe2000801140f */
[----:B------:R-:W0:Y:S03]  /*0290*/  LDCU.64 UR12, c[0x0][0x358] ;  /* 0x00006b00ff0c77ac */ /* 0x000e260008000a00 */
[----:B------:R-:W-:-:S03]  /*02a0*/  ULEA.HI UR5, UR5, UR15, URZ, 0x3 ;  /* 0x0000000f05057291 */ /* 0x000fc6000f8f18ff */
[----:B------:R-:W-:Y:S09]  /*02b0*/  BRA.U !UP0, `(.L_x_31) ;  /* 0x0000000d08887547 */ /* 0x000ff2000b800000 */
[----:B------:R-:W1:Y:S01]  /*02c0*/  S2R R27, SR_TID.Z ;  /* 0x00000000001b7919 */ /* 0x000e620000002300 */
[----:B------:R-:W2:Y:S01]  /*02d0*/  S2UR UR7, SR_CgaCtaId ;  /* 0x00000000000779c3 */ /* 0x000ea20000008800 */
[----:B------:R-:W-:Y:S01]  /*02e0*/  USHF.R.S32.HI UR5, URZ, 0x3, UR5 ;  /* 0x00000003ff057899 */ /* 0x000fe20008011405 */
[----:B------:R-:W-:Y:S01]  /*02f0*/  IADD3 R20, PT, PT, R6, R5, R20 ;  /* 0x0000000506147210 */ /* 0x000fe20007ffe014 */
[----:B------:R-:W-:Y:S01]  /*0300*/  UMOV UR6, 0x400 ;  /* 0x0000040000067882 */ /* 0x000fe20000000000 */
[----:B------:R-:W-:Y:S01]  /*0310*/  IADD3 R26, PT, PT, RZ, -R2, RZ ;  /* 0x80000002ff1a7210 */ /* 0x000fe20007ffe0ff */
[----:B------:R-:W-:Y:S01]  /*0320*/  UIADD3 UR10, UPT, UPT, UR5, -0x1, URZ ;  /* 0xffffffff050a7890 */ /* 0x000fe2000fffe0ff */
[----:B------:R-:W-:Y:S01]  /*0330*/  IMAD.MOV.U32 R29, RZ, RZ, RZ ;  /* 0x000000ffff1d7224 */ /* 0x000fe200078e00ff */
[----:B------:R-:W-:Y:S01]  /*0340*/  MOV R25, RZ ;  /* 0x000000ff00197202 */ /* 0x000fe20000000f00 */
[----:B------:R-:W-:Y:S02]  /*0350*/  UIMAD UR8, UR4, UR15, URZ ;  /* 0x0000000f040872a4 */ /* 0x000fe4000f8e02ff */
[----:B------:R-:W-:Y:S01]  /*0360*/  VIADDMNMX R26, R26, UR4, RZ, !PT ;  /* 0x000000041a1a7c46 */ /* 0x000fe2000f8001ff */
[----:B------:R-:W-:-:S02]  /*0370*/  UISETP.GE.U32.AND UP1, UPT, UR10, 0x3, UPT ;  /* 0x000000030a00788c */ /* 0x000fc4000bf26070 */
[----:B------:R-:W-:Y:S02]  /*0380*/  ULOP3.LUT UP0, UR11, UR5, 0x3, URZ, 0xc0, !UPT ;  /* 0x00000003050b7892 */ /* 0x000fe4000f80c0ff */
[----:B------:R-:W-:Y:S01]  /*0390*/  IMAD R26, R26, UR15, RZ ;  /* 0x0000000f1a1a7c24 */ /* 0x000fe2000f8e02ff */
[----:B--2---:R-:W-:Y:S02]  /*03a0*/  ULEA UR9, UR7, UR6, 0x18 ;  /* 0x0000000607097291 */ /* 0x004fe4000f8ec0ff */
[----:B------:R-:W-:-:S04]  /*03b0*/  UIADD3 UR6, UPT, UPT, UR6, 0x140, URZ ;  /* 0x0000014006067890 */ /* 0x000fc8000fffe0ff */
[----:B------:R-:W-:Y:S01]  /*03c0*/  ULEA UR6, UR7, UR6, 0x18 ;  /* 0x0000000607067291 */ /* 0x000fe2000f8ec0ff */
[C-C-:B-1----:R-:W-:Y:S02]  /*03d0*/  IMAD R7, R20.reuse, UR15, R27.reuse ;  /* 0x0000000f14077c24 */ /* 0x142fe4000f8e021b */
[C---:B------:R-:W-:Y:S01]  /*03e0*/  IMAD R5, R21.reuse, UR15, R27 ;  /* 0x0000000f15057c24 */ /* 0x040fe2000f8e021b */
[----:B------:R-:W-:Y:S02]  /*03f0*/  LEA R21, R21, UR9, 0x5 ;  /* 0x0000000915157c11 */ /* 0x000fe4000f8e28ff */
[----:B------:R-:W-:Y:S02]  /*0400*/  LEA R20, R20, UR6, 0x5 ;  /* 0x0000000614147c11 */ /* 0x000fe4000f8e28ff */
[C---:B------:R-:W-:Y:S02]  /*0410*/  IADD3 R23, P1, PT, R4.reuse, R7, RZ ;  /* 0x0000000704177210 */ /* 0x040fe40007f3e0ff */
[C---:B------:R-:W-:Y:S01]  /*0420*/  LEA R28, R27.reuse, R21, 0x2 ;  /* 0x000000151b1c7211 */ /* 0x040fe200078e10ff */
[----:B------:R-:W-:Y:S01]  /*0430*/  IMAD R27, R27, 0x4, R20 ;  /* 0x000000041b1b7824 */ /* 0x000fe200078e0214 */
[----:B------:R-:W-:-:S02]  /*0440*/  IADD3 R24, P0, PT, R4, R5, RZ ;  /* 0x0000000504187210 */ /* 0x000fc40007f1e0ff */
[----:B------:R-:W-:Y:S01]  /*0450*/  LEA.HI.X.SX32 R22, R7, R16, 0x1, P1 ;  /* 0x0000001007167211 */ /* 0x000fe200008f0eff */
[----:B------:R-:W-:Y:S10]  /*0460*/  BRA.U !UP1, `(.L_x_32) ;  /* 0x0000000509847547 */ /* 0x000ff4000b800000 */
[----:B------:R-:W1:Y:S01]  /*0470*/  LDCU.64 UR6, c[0x0][0x388] ;  /* 0x00007100ff0677ac */ /* 0x000e620008000a00 */
[----:B------:R-:W-:Y:S02]  /*0480*/  IADD3 R4, P2, P3, R5, UR8, R4 ;  /* 0x0000000805047c10 */ /* 0x000fe4000fb5e004 */
[----:B------:R-:W-:Y:S01]  /*0490*/  IADD3 R19, P1, PT, R26, R23, RZ ;  /* 0x000000171a137210 */ /* 0x000fe20007f3e0ff */
[----:B------:R-:W2:Y:S01]  /*04a0*/  LDCU.64 UR16, c[0x0][0x390] ;  /* 0x00007200ff1077ac */ /* 0x000ea20008000a00 */
[----:B------:R-:W-:Y:S02]  /*04b0*/  IADD3.X R31, PT, PT, RZ, R16, RZ, P2, P3 ;  /* 0x00000010ff1f7210 */ /* 0x000fe400017e64ff */
[----:B------:R-:W-:Y:S02]  /*04c0*/  MOV R29, RZ ;  /* 0x000000ff001d7202 */ /* 0x000fe40000000f00 */
[----:B-1----:R-:W-:Y:S01]  /*04d0*/  LEA R30, P3, R4, UR6, 0x2 ;  /* 0x00000006041e7c11 */ /* 0x002fe2000f8610ff */
[----:B------:R-:W-:-:S03]  /*04e0*/  ULOP3.LUT UR6, UR5, 0xffffffc, URZ, 0xc0, !UPT ;  /* 0x0ffffffc05067892 */ /* 0x000fc6000f8ec0ff */
[----:B------:R-:W-:Y:S01]  /*04f0*/  LEA.HI.X R31, R4, UR7, R31, 0x2, P3 ;  /* 0x00000007041f7c11 */ /* 0x000fe200098f141f */
[----:B------:R-:W-:Y:S01]  /*0500*/  UIADD3 UR7, UPT, UPT, -UR6, URZ, URZ ;  /* 0x000000ff06077290 */ /* 0x000fe2000fffe1ff */
[C---:B--2---:R-:W-:Y:S01]  /*0510*/  LEA R18, P2, R19.reuse, UR16, 0x2 ;  /* 0x0000001013127c11 */ /* 0x044fe2000f8410ff */
[----:B------:R-:W-:Y:S01]  /*0520*/  IMAD.U32 R25, RZ, RZ, UR6 ;  /* 0x00000006ff197e24 */ /* 0x000fe2000f8e00ff */
[----:B------:R-:W-:Y:S02]  /*0530*/  IADD3.X R4, PT, PT, RZ, R22, RZ, P1, !PT ;  /* 0x00000016ff047210 */ /* 0x000fe40000ffe4ff */
[----:B------:R-:W-:Y:S02]  /*0540*/  IADD3 R30, P1, PT, R30, 0x40, RZ ;  /* 0x000000401e1e7810 */ /* 0x000fe40007f3e0ff */
[----:B------:R-:W-:Y:S02]  /*0550*/  IADD3 R18, P3, PT, R18, 0x40, RZ ;  /* 0x0000004012127810 */ /* 0x000fe40007f7e0ff */
[----:B------:R-:W-:-:S02]  /*0560*/  LEA.HI.X R19, R19, UR17, R4, 0x2, P2 ;  /* 0x0000001113137c11 */ /* 0x000fc400090f1404 */
[----:B------:R-:W-:Y:S02]  /*0570*/  IADD3.X R31, PT, PT, RZ, R31, RZ, P1, !PT ;  /* 0x0000001fff1f7210 */ /* 0x000fe40000ffe4ff */
[----:B------:R-:W-:-:S07]  /*0580*/  IADD3.X R19, PT, PT, RZ, R19, RZ, P3, !PT ;  /* 0x00000013ff137210 */ /* 0x000fce0001ffe4ff */
.L_x_33:
[----:B0-----:R-:W2:Y:S04]  /*0590*/  LDG.E R17, desc[UR12][R30.64+-0x40] ;  /* 0xffffc00c1e117981 */ /* 0x001ea8000c1e1900 */
[----:B------:R-:W3:Y:S04]  /*05a0*/  LDG.E R32, desc[UR12][R18.64+-0x40] ;  /* 0xffffc00c12207981 */ /* 0x000ee8000c1e1900 */
[----:B--2---:R-:W-:Y:S04]  /*05b0*/  STS [R28], R17 ;  /* 0x000000111c007388 */ /* 0x004fe80000000800 */
[----:B---3--:R-:W-:Y:S01]  /*05c0*/  STS [R27], R32 ;  /* 0x000000201b007388 */ /* 0x008fe20000000800 */
[----:B------:R-:W-:Y:S06]  /*05d0*/  BAR.SYNC.DEFER_BLOCKING 0x0 ;  /* 0x0000000000007b1d */ /* 0x000fec0000010000 */
[----:B------:R-:W-:Y:S04]  /*05e0*/  LDS.128 R8, [R21] ;  /* 0x0000000015087984 */ /* 0x000fe80000000c00 */
[----:B------:R-:W0:Y:S04]  /*05f0*/  LDS.128 R12, [R20] ;  /* 0x00000000140c7984 */ /* 0x000e280000000c00 */
[----:B------:R-:W-:Y:S01]  /*0600*/  LDS.128 R4, [R21+0x10] ;  /* 0x0000100015047984 */ /* 0x000fe20000000c00 */
[----:B0-----:R-:W-:-:S04]  /*0610*/  FFMA R8, R8, R12, R29 ;  /* 0x0000000c08087223 */ /* 0x001fc8000000001d */
[----:B------:R-:W-:-:S04]  /*0620*/  FFMA R9, R9, R13, R8 ;  /* 0x0000000d09097223 */ /* 0x000fc80000000008 */
[----:B------:R-:W-:-:S04]  /*0630*/  FFMA R10, R10, R14, R9 ;  /* 0x0000000e0a0a7223 */ /* 0x000fc80000000009 */
[----:B------:R-:W-:Y:S02]  /*0640*/  FFMA R11, R11, R15, R10 ;  /* 0x0000000f0b0b7223 */ /* 0x000fe4000000000a */
[----:B------:R-:W0:Y:S01]  /*0650*/  LDS.128 R12, [R20+0x10] ;  /* 0x00001000140c7984 */ /* 0x000e220000000c00 */
[----:B------:R-:W-:Y:S06]  /*0660*/  BAR.SYNC.DEFER_BLOCKING 0x0 ;  /* 0x0000000000007b1d */ /* 0x000fec0000010000 */
[----:B------:R-:W2:Y:S04]  /*0670*/  LDG.E R17, desc[UR12][R30.64+-0x20] ;  /* 0xffffe00c1e117981 */ /* 0x000ea8000c1e1900 */
[----:B------:R-:W3:Y:S01]  /*0680*/  LDG.E R32, desc[UR12][R18.64+-0x20] ;  /* 0xffffe00c12207981 */ /* 0x000ee2000c1e1900 */
[----:B0-----:R-:W-:-:S04]  /*0690*/  FFMA R4, R4, R12, R11 ;  /* 0x0000000c04047223 */ /* 0x001fc8000000000b */
[----:B------:R-:W-:-:S04]  /*06a0*/  FFMA R5, R5, R13, R4 ;  /* 0x0000000d05057223 */ /* 0x000fc80000000004 */
[----:B------:R-:W-:-:S04]  /*06b0*/  FFMA R6, R6, R14, R5 ;  /* 0x0000000e06067223 */ /* 0x000fc80000000005 */
[----:B------:R-:W-:Y:S01]  /*06c0*/  FFMA R7, R7, R15, R6 ;  /* 0x0000000f07077223 */ /* 0x000fe20000000006 */
[----:B--2---:R-:W-:Y:S04]  /*06d0*/  STS [R28], R17 ;  /* 0x000000111c007388 */ /* 0x004fe80000000800 */
[----:B---3--:R-:W-:Y:S01]  /*06e0*/  STS [R27], R32 ;  /* 0x000000201b007388 */ /* 0x008fe20000000800 */
[----:B------:R-:W-:Y:S06]  /*06f0*/  BAR.SYNC.DEFER_BLOCKING 0x0 ;  /* 0x0000000000007b1d */ /* 0x000fec0000010000 */
[----:B------:R-:W-:Y:S04]  /*0700*/  LDS.128 R8, [R21] ;  /* 0x0000000015087984 */ /* 0x000fe80000000c00 */
[----:B------:R-:W0:Y:S02]  /*0710*/  LDS.128 R12, [R20] ;  /* 0x00000000140c7984 */ /* 0x000e240000000c00 */
[----:B0-----:R-:W-:-:S02]  /*0720*/  FFMA R8, R8, R12, R7 ;  /* 0x0000000c08087223 */ /* 0x001fc40000000007 */
[----:B------:R-:W-:Y:S02]  /*0730*/  LDS.128 R4, [R21+0x10] ;  /* 0x0000100015047984 */ /* 0x000fe40000000c00 */
        /* <DEDUP_REMOVED lines=23> */
[----:B------:R1:W2:Y:S04]  /*08b0*/  LDG.E R17, desc[UR12][R30.64+0x20] ;  /* 0x0000200c1e117981 */ /* 0x0002a8000c1e1900 */
[----:B------:R3:W4:Y:S01]  /*08c0*/  LDG.E R32, desc[UR12][R18.64+0x20] ;  /* 0x0000200c12207981 */ /* 0x000722000c1e1900 */
[----:B------:R-:W-:-:S04]  /*08d0*/  UIADD3 UR7, UPT, UPT, UR7, 0x4, URZ ;  /* 0x0000000407077890 */ /* 0x000fc8000fffe0ff */
[----:B------:R-:W-:Y:S01]  /*08e0*/  UISETP.NE.AND UP1, UPT, UR7, URZ, UPT ;  /* 0x000000ff0700728c */ /* 0x000fe2000bf25270 */
[----:B-1----:R-:W-:Y:S01]  /*08f0*/  IADD3 R30, P1, PT, R30, 0x80, RZ ;  /* 0x000000801e1e7810 */ /* 0x002fe20007f3e0ff */
[----:B0-----:R-:W-:Y:S01]  /*0900*/  FFMA R4, R4, R12, R11 ;  /* 0x0000000c04047223 */ /* 0x001fe2000000000b */
[----:B---3--:R-:W-:-:S03]  /*0910*/  IADD3 R18, P2, PT, R18, 0x80, RZ ;  /* 0x0000008012127810 */ /* 0x008fc60007f5e0ff */
[----:B------:R-:W-:Y:S02]  /*0920*/  IMAD.X R31, RZ, RZ, R31, P1 ;  /* 0x000000ffff1f7224 */ /* 0x000fe400008e061f */
[----:B------:R-:W-:Y:S01]  /*0930*/  FFMA R5, R5, R13, R4 ;  /* 0x0000000d05057223 */ /* 0x000fe20000000004 */
[----:B------:R-:W-:-:S03]  /*0940*/  IADD3.X R19, PT, PT, RZ, R19, RZ, P2, !PT ;  /* 0x00000013ff137210 */ /* 0x000fc600017fe4ff */
[----:B------:R-:W-:-:S04]  /*0950*/  FFMA R6, R6, R14, R5 ;  /* 0x0000000e06067223 */ /* 0x000fc80000000005 */
[----:B------:R-:W-:Y:S01]  /*0960*/  FFMA R15, R7, R15, R6 ;  /* 0x0000000f070f7223 */ /* 0x000fe20000000006 */
[----:B--2---:R-:W-:Y:S04]  /*0970*/  STS [R28], R17 ;  /* 0x000000111c007388 */ /* 0x004fe80000000800 */
[----:B----4-:R-:W-:Y:S01]  /*0980*/  STS [R27], R32 ;  /* 0x000000201b007388 */ /* 0x010fe20000000800 */
        /* <DEDUP_REMOVED lines=8> */
[----:B------:R-:W0:Y:S02]  /*0a10*/  LDS.128 R4, [R20+0x10] ;  /* 0x0000100014047984 */ /* 0x000e240000000c00 */
[----:B0-----:R-:W-:-:S04]  /*0a20*/  FFMA R4, R12, R4, R11 ;  /* 0x000000040c047223 */ /* 0x001fc8000000000b */
[----:B------:R-:W-:-:S04]  /*0a30*/  FFMA R5, R13, R5, R4 ;  /* 0x000000050d057223 */ /* 0x000fc80000000004 */
[----:B------:R-:W-:-:S04]  /*0a40*/  FFMA R6, R14, R6, R5 ;  /* 0x000000060e067223 */ /* 0x000fc80000000005 */
[----:B------:R-:W-:Y:S01]  /*0a50*/  FFMA R29, R15, R7, R6 ;  /* 0x000000070f1d7223 */ /* 0x000fe20000000006 */
[----:B------:R-:W-:Y:S06]  /*0a60*/  BAR.SYNC.DEFER_BLOCKING 0x0 ;  /* 0x0000000000007b1d */ /* 0x000fec0000010000 */
[----:B------:R-:W-:Y:S05]  /*0a70*/  BRA.U UP1, `(.L_x_33) ;  /* 0xfffffff901c47547 */ /* 0x000fea000b83ffff */
.L_x_32:
[----:B------:R-:W-:Y:S01]  /*0a80*/  IADD3.X R30, PT, PT, RZ, R16, RZ, P0, !PT ;  /* 0x00000010ff1e7210 */ /* 0x000fe200007fe4ff */
[----:B------:R-:W-:Y:S06]  /*0a90*/  BRA.U !UP0, `(.L_x_31) ;  /* 0x0000000508907547 */ /* 0x000fec000b800000 */
[----:B------:R-:W-:Y:S02]  /*0aa0*/  UISETP.NE.AND UP0, UPT, UR11, 0x1, UPT ;  /* 0x000000010b00788c */ /* 0x000fe4000bf05270 */
[----:B------:R-:W-:-:S04]  /*0ab0*/  ULOP3.LUT UR5, UR5, 0x1, URZ, 0xc0, !UPT ;  /* 0x0000000105057892 */ /* 0x000fc8000f8ec0ff */
[----:B------:R-:W-:-:S03]  /*0ac0*/  UISETP.NE.U32.AND UP1, UPT, UR5, 0x1, UPT ;  /* 0x000000010500788c */ /* 0x000fc6000bf25070 */
[----:B------:R-:W-:Y:S08]  /*0ad0*/  BRA.U !UP0, `(.L_x_34) ;  /* 0x0000000108f87547 */ /* 0x000ff0000b800000 */
[----:B------:R-:W1:Y:S01]  /*0ae0*/  LDCU.64 UR6, c[0x0][0x388] ;  /* 0x00007100ff0677ac */ /* 0x000e620008000a00 */
[C---:B------:R-:W-:Y:S01]  /*0af0*/  LEA R9, R25.reuse, UR8, 0x3 ;  /* 0x0000000819097c11 */ /* 0x040fe2000f8e18ff */
[----:B------:R-:W-:Y:S01]  /*0b00*/  IMAD R8, R25, 0x8, R26 ;  /* 0x0000000819087824 */ /* 0x000fe200078e021a */
[----:B------:R-:W2:Y:S02]  /*0b10*/  LDCU.64 UR10, c[0x0][0x390] ;  /* 0x00007200ff0a77ac */ /* 0x000ea40008000a00 */
[----:B------:R-:W-:Y:S02]  /*0b20*/  IADD3 R7, P0, PT, R9, R24, RZ ;  /* 0x0000001809077210 */ /* 0x000fe40007f1e0ff */
[----:B------:R-:W-:Y:S02]  /*0b30*/  IADD3 R5, P1, PT, R8, R23, RZ ;  /* 0x0000001708057210 */ /* 0x000fe40007f3e0ff */
[----:B------:R-:W-:Y:S02]  /*0b40*/  IADD3.X R12, PT, PT, RZ, R30, RZ, P0, !PT ;  /* 0x0000001eff0c7210 */ /* 0x000fe400007fe4ff */
[----:B------:R-:W-:-:S02]  /*0b50*/  IADD3.X R10, PT, PT, RZ, R22, RZ, P1, !PT ;  /* 0x00000016ff0a7210 */ /* 0x000fc40000ffe4ff */
[----:B-1----:R-:W-:Y:S02]  /*0b60*/  LEA R6, P0, R7, UR6, 0x2 ;  /* 0x0000000607067c11 */ /* 0x002fe4000f8010ff */
[----:B--2---:R-:W-:Y:S02]  /*0b70*/  LEA R4, P1, R5, UR10, 0x2 ;  /* 0x0000000a05047c11 */ /* 0x004fe4000f8210ff */
[----:B------:R-:W-:Y:S02]  /*0b80*/  LEA.HI.X R7, R7, UR7, R12, 0x2, P0 ;  /* 0x0000000707077c11 */ /* 0x000fe400080f140c */
[----:B------:R-:W-:-:S04]  /*0b90*/  LEA.HI.X R5, R5, UR11, R10, 0x2, P1 ;  /* 0x0000000b05057c11 */ /* 0x000fc800088f140a */
[----:B0-----:R-:W2:Y:S04]  /*0ba0*/  LDG.E R7, desc[UR12][R6.64] ;  /* 0x0000000c06077981 */ /* 0x001ea8000c1e1900 */
[----:B------:R-:W3:Y:S01]  /*0bb0*/  LDG.E R4, desc[UR12][R4.64] ;  /* 0x0000000c04047981 */ /* 0x000ee2000c1e1900 */
[----:B------:R-:W-:Y:S01]  /*0bc0*/  VIADD R9, R9, 0x8 ;  /* 0x0000000809097836 */ /* 0x000fe20000000000 */
[----:B------:R-:W-:-:S04]  /*0bd0*/  IADD3 R8, PT, PT, R8, 0x8, RZ ;  /* 0x0000000808087810 */ /* 0x000fc80007ffe0ff */
[----:B------:R-:W-:-:S04]  /*0be0*/  IADD3 R9, P0, PT, R9, R24, RZ ;  /* 0x0000001809097210 */ /* 0x000fc80007f1e0ff */
[----:B------:R-:W-:Y:S02]  /*0bf0*/  IADD3.X R10, PT, PT, RZ, R30, RZ, P0, !PT ;  /* 0x0000001eff0a7210 */ /* 0x000fe400007fe4ff */
[----:B------:R-:W-:-:S04]  /*0c00*/  LEA R32, P0, R9, UR6, 0x2 ;  /* 0x0000000609207c11 */ /* 0x000fc8000f8010ff */
[----:B------:R-:W-:Y:S01]  /*0c10*/  LEA.HI.X R33, R9, UR7, R10, 0x2, P0 ;  /* 0x0000000709217c11 */ /* 0x000fe200080f140a */
[----:B--2---:R-:W-:Y:S04]  /*0c20*/  STS [R28], R7 ;  /* 0x000000071c007388 */ /* 0x004fe80000000800 */
[----:B---3--:R-:W-:Y:S01]  /*0c30*/  STS [R27], R4 ;  /* 0x000000041b007388 */ /* 0x008fe20000000800 */
[----:B------:R-:W-:Y:S06]  /*0c40*/  BAR.SYNC.DEFER_BLOCKING 0x0 ;  /* 0x0000000000007b1d */ /* 0x000fec0000010000 */
[----:B------:R-:W-:Y:S04]  /*0c50*/  LDS.128 R12, [R21] ;  /* 0x00000000150c7984 */ /* 0x000fe80000000c00 */
[----:B------:R-:W0:Y:S04]  /*0c60*/  LDS.128 R16, [R20] ;  /* 0x0000000014107984 */ /* 0x000e280000000c00 */
[----:B------:R-:W-:Y:S01]  /*0c70*/  LDS.128 R4, [R21+0x10] ;  /* 0x0000100015047984 */ /* 0x000fe20000000c00 */
[----:B0-----:R-:W-:-:S04]  /*0c80*/  FFMA R12, R12, R16, R29 ;  /* 0x000000100c0c7223 */ /* 0x001fc8000000001d */
[----:B------:R-:W-:Y:S01]  /*0c90*/  FFMA R13, R13, R17, R12 ;  /* 0x000000110d0d7223 */ /* 0x000fe2000000000c */
[----:B------:R-:W-:Y:S02]  /*0ca0*/  IADD3 R12, P0, PT, R8, R23, RZ ;  /* 0x00000017080c7210 */ /* 0x000fe40007f1e0ff */
[----:B------:R-:W0:Y:S01]  /*0cb0*/  LDS.128 R8, [R20+0x10] ;  /* 0x0000100014087984 */ /* 0x000e220000000c00 */
[----:B------:R-:W-:Y:S01]  /*0cc0*/  FFMA R14, R14, R18, R13 ;  /* 0x000000120e0e7223 */ /* 0x000fe2000000000d */
[----:B------:R-:W-:Y:S01]  /*0cd0*/  BAR.SYNC.DEFER_BLOCKING 0x0 ;  /* 0x0000000000007b1d */ /* 0x000fe20000010000 */
[----:B------:R-:W-:Y:S01]  /*0ce0*/  IMAD.X R13, RZ, RZ, R22, P0 ;  /* 0x000000ffff0d7224 */ /* 0x000fe200000e0616 */
[----:B------:R-:W-:-:S04]  /*0cf0*/  LEA R28, P0, R12, UR10, 0x2 ;  /* 0x0000000a0c1c7c11 */ /* 0x000fc8000f8010ff */
[----:B------:R-:W-:Y:S01]  /*0d00*/  LEA.HI.X R29, R12, UR11, R13, 0x2, P0 ;  /* 0x0000000b0c1d7c11 */ /* 0x000fe200080f140d */
[----:B------:R-:W2:Y:S04]  /*0d10*/  LDG.E R32, desc[UR12][R32.64] ;  /* 0x0000000c20207981 */ /* 0x000ea8000c1e1900 */
[----:B------:R-:W3:Y:S01]  /*0d20*/  LDG.E R28, desc[UR12][R28.64] ;  /* 0x0000000c1c1c7981 */ /* 0x000ee2000c1e1900 */
[----:B------:R-:W-:Y:S01]  /*0d30*/  FFMA R15, R15, R19, R14 ;  /* 0x000000130f0f7223 */ /* 0x000fe2000000000e */
[----:B------:R-:W-:Y:S01]  /*0d40*/  VIADD R25, R25, 0x2 ;  /* 0x0000000219197836 */ /* 0x000fe20000000000 */
[----:B------:R-:W1:Y:S02]  /*0d50*/  S2R R12, SR_TID.Z ;  /* 0x00000000000c7919 */ /* 0x000e640000002300 */
[----:B0-----:R-:W-:-:S04]  /*0d60*/  FFMA R4, R4, R8, R15 ;  /* 0x0000000804047223 */ /* 0x001fc8000000000f */
[----:B------:R-:W-:-:S04]  /*0d70*/  FFMA R5, R5, R9, R4 ;  /* 0x0000000905057223 */ /* 0x000fc80000000004 */
[----:B------:R-:W-:-:S04]  /*0d80*/  FFMA R6, R6, R10, R5 ;  /* 0x0000000a06067223 */ /* 0x000fc80000000005 */
[----:B------:R-:W-:Y:S01]  /*0d90*/  FFMA R11, R7, R11, R6 ;  /* 0x0000000b070b7223 */ /* 0x000fe20000000006 */
[C---:B-1----:R-:W-:Y:S02]  /*0da0*/  LEA R31, R12.reuse, R21, 0x2 ;  /* 0x000000150c1f7211 */ /* 0x042fe400078e10ff */
[----:B------:R-:W-:-:S03]  /*0db0*/  LEA R27, R12, R20, 0x2 ;  /* 0x000000140c1b7211 */ /* 0x000fc600078e10ff */
[----:B--2---:R-:W-:Y:S04]  /*0dc0*/  STS [R31], R32 ;  /* 0x000000201f007388 */ /* 0x004fe80000000800 */
[----:B---3--:R-:W-:Y:S01]  /*0dd0*/  STS [R27], R28 ;  /* 0x0000001c1b007388 */ /* 0x008fe20000000800 */
[----:B------:R-:W-:Y:S06]  /*0de0*/  BAR.SYNC.DEFER_BLOCKING 0x0 ;  /* 0x0000000000007b1d */ /* 0x000fec0000010000 */
[----:B------:R-:W-:Y:S04]  /*0df0*/  LDS.128 R12, [R21] ;  /* 0x00000000150c7984 */ /* 0x000fe80000000c00 */
[----:B------:R-:W0:Y:S04]  /*0e00*/  LDS.128 R16, [R20] ;  /* 0x0000000014107984 */ /* 0x000e280000000c00 */
[----:B------:R-:W-:Y:S01]  /*0e10*/  LDS.128 R4, [R21+0x10] ;  /* 0x0000100015047984 */ /* 0x000fe20000000c00 */
[----:B0-----:R-:W-:-:S03]  /*0e20*/  FFMA R12, R12, R16, R11 ;  /* 0x000000100c0c7223 */ /* 0x001fc6000000000b */
[----:B------:R-:W0:Y:S01]  /*0e30*/  LDS.128 R8, [R20+0x10] ;  /* 0x0000100014087984 */ /* 0x000e220000000c00 */
[----:B------:R-:W-:-:S04]  /*0e40*/  FFMA R13, R13, R17, R12 ;  /* 0x000000110d0d7223 */ /* 0x000fc8000000000c */
[----:B------:R-:W-:-:S04]  /*0e50*/  FFMA R14, R14, R18, R13 ;  /* 0x000000120e0e7223 */ /* 0x000fc8000000000d */
[----:B------:R-:W-:-:S04]  /*0e60*/  FFMA R15, R15, R19, R14 ;  /* 0x000000130f0f7223 */ /* 0x000fc8000000000e */
[----:B0-----:R-:W-:-:S04]  /*0e70*/  FFMA R4, R4, R8, R15 ;  /* 0x0000000804047223 */ /* 0x001fc8000000000f */
[----:B------:R-:W-:-:S04]  /*0e80*/  FFMA R5, R5, R9, R4 ;  /* 0x0000000905057223 */ /* 0x000fc80000000004 */
[----:B------:R-:W-:-:S04]  /*0e90*/  FFMA R6, R6, R10, R5 ;  /* 0x0000000a06067223 */ /* 0x000fc80000000005 */
[----:B------:R-:W-:Y:S01]  /*0ea0*/  FFMA R29, R7, R11, R6 ;  /* 0x0000000b071d7223 */ /* 0x000fe20000000006 */
[----:B------:R-:W-:Y:S06]  /*0eb0*/  BAR.SYNC.DEFER_BLOCKING 0x0 ;  /* 0x0000000000007b1d */ /* 0x000fec0000010000 */
.L_x_34:
[----:B------:R-:W-:Y:S05]  /*0ec0*/  BRA.U UP1, `(.L_x_31) ;  /* 0x0000000101847547 */ /* 0x000fea000b800000 */
[----:B------:R-:W1:Y:S01]  /*0ed0*/  LDCU.64 UR6, c[0x0][0x388] ;  /* 0x00007100ff0677ac */ /* 0x000e620008000a00 */
[C---:B------:R-:W-:Y:S02]  /*0ee0*/  LEA R5, R25.reuse, UR8, 0x3 ;  /* 0x0000000819057c11 */ /* 0x040fe4000f8e18ff */
[----:B------:R-:W-:Y:S01]  /*0ef0*/  LEA R26, R25, R26, 0x3 ;  /* 0x0000001a191a7211 */ /* 0x000fe200078e18ff */
[----:B------:R-:W2:Y:S01]  /*0f00*/  LDCU.64 UR10, c[0x0][0x390] ;  /* 0x00007200ff0a77ac */ /* 0x000ea20008000a00 */
[----:B------:R-:W-:Y:S02]  /*0f10*/  IADD3 R24, P0, PT, R5, R24, RZ ;  /* 0x0000001805187210 */ /* 0x000fe40007f1e0ff */
[----:B------:R-:W-:Y:S02]  /*0f20*/  IADD3 R26, P1, PT, R26, R23, RZ ;  /* 0x000000171a1a7210 */ /* 0x000fe40007f3e0ff */
[----:B------:R-:W-:-:S03]  /*0f30*/  IADD3.X R7, PT, PT, RZ, R30, RZ, P0, !PT ;  /* 0x0000001eff077210 */ /* 0x000fc600007fe4ff */
[----:B------:R-:W-:Y:S01]  /*0f40*/  IMAD.X R5, RZ, RZ, R22, P1 ;  /* 0x000000ffff057224 */ /* 0x000fe200008e0616 */
[----:B-1----:R-:W-:Y:S02]  /*0f50*/  LEA R16, P0, R24, UR6, 0x2 ;  /* 0x0000000618107c11 */ /* 0x002fe4000f8010ff */
[----:B--2---:R-:W-:Y:S02]  /*0f60*/  LEA R22, P1, R26, UR10, 0x2 ;  /* 0x0000000a1a167c11 */ /* 0x004fe4000f8210ff */
[----:B------:R-:W-:Y:S02]  /*0f70*/  LEA.HI.X R17, R24, UR7, R7, 0x2, P0 ;  /* 0x0000000718117c11 */ /* 0x000fe400080f1407 */
[----:B------:R-:W-:-:S03]  /*0f80*/  LEA.HI.X R23, R26, UR11, R5, 0x2, P1 ;  /* 0x0000000b1a177c11 */ /* 0x000fc600088f1405 */
[----:B0-----:R-:W2:Y:S04]  /*0f90*/  LDG.E R24, desc[UR12][R16.64] ;  /* 0x0000000c10187981 */ /* 0x001ea8000c1e1900 */
[----:B------:R-:W3:Y:S01]  /*0fa0*/  LDG.E R22, desc[UR12][R22.64] ;  /* 0x0000000c16167981 */ /* 0x000ee2000c1e1900 */
[----:B------:R-:W0:Y:S02]  /*0fb0*/  S2R R4, SR_TID.Z ;  /* 0x0000000000047919 */ /* 0x000e240000002300 */
[C---:B0-----:R-:W-:Y:S02]  /*0fc0*/  LEA R27, R4.reuse, R21, 0x2 ;  /* 0x00000015041b7211 */ /* 0x041fe400078e10ff */
[----:B------:R-:W-:-:S03]  /*0fd0*/  LEA R25, R4, R20, 0x2 ;  /* 0x0000001404197211 */ /* 0x000fc600078e10ff */
[----:B--2---:R-:W-:Y:S04]  /*0fe0*/  STS [R27], R24 ;  /* 0x000000181b007388 */ /* 0x004fe80000000800 */
[----:B---3--:R-:W-:Y:S01]  /*0ff0*/  STS [R25], R22 ;  /* 0x0000001619007388 */ /* 0x008fe20000000800 */
[----:B------:R-:W-:Y:S06]  /*1000*/  BAR.SYNC.DEFER_BLOCKING 0x0 ;  /* 0x0000000000007b1d */ /* 0x000fec0000010000 */
[----:B------:R-:W-:Y:S04]  /*1010*/  LDS.128 R4, [R21] ;  /* 0x0000000015047984 */ /* 0x000fe80000000c00 */
[----:B------:R-:W0:Y:S04]  /*1020*/  LDS.128 R8, [R20] ;  /* 0x0000000014087984 */ /* 0x000e280000000c00 */
[----:B------:R-:W-:Y:S04]  /*1030*/  LDS.128 R12, [R21+0x10] ;  /* 0x00001000150c7984 */ /* 0x000fe80000000c00 */
[----:B------:R-:W1:Y:S01]  /*1040*/  LDS.128 R16, [R20+0x10] ;  /* 0x0000100014107984 */ /* 0x000e620000000c00 */
[----:B0-----:R-:W-:-:S04]  /*1050*/  FFMA R4, R4, R8, R29 ;  /* 0x0000000804047223 */ /* 0x001fc8000000001d */
[----:B------:R-:W-:-:S04]  /*1060*/  FFMA R5, R5, R9, R4 ;  /* 0x0000000905057223 */ /* 0x000fc80000000004 */
[----:B------:R-:W-:-:S04]  /*1070*/  FFMA R6, R6, R10, R5 ;  /* 0x0000000a06067223 */ /* 0x000fc80000000005 */
[----:B------:R-:W-:-:S04]  /*1080*/  FFMA R7, R7, R11, R6 ;  /* 0x0000000b07077223 */ /* 0x000fc80000000006 */
[----:B-1----:R-:W-:-:S04]  /*1090*/  FFMA R12, R12, R16, R7 ;  /* 0x000000100c0c7223 */ /* 0x002fc80000000007 */
[----:B------:R-:W-:-:S04]  /*10a0*/  FFMA R13, R13, R17, R12 ;  /* 0x000000110d0d7223 */ /* 0x000fc8000000000c */
[----:B------:R-:W-:-:S04]  /*10b0*/  FFMA R14, R14, R18, R13 ;  /* 0x000000120e0e7223 */ /* 0x000fc8000000000d */
[----:B------:R-:W-:Y:S01]  /*10c0*/  FFMA R29, R15, R19, R14 ;  /* 0x000000130f1d7223 */ /* 0x000fe2000000000e */
[----:B------:R-:W-:Y:S06]  /*10d0*/  BAR.SYNC.DEFER_BLOCKING 0x0 ;  /* 0x0000000000007b1d */ /* 0x000fec0000010000 */
.L_x_31:
[----:B------:R-:W1:Y:S01]  /*10e0*/  S2R R4, SR_TID.Y ;  /* 0x0000000000047919 */ /* 0x000e620000002200 */
[----:B------:R-:W2:Y:S01]  /*10f0*/  LDCU.64 UR6, c[0x0][0x380] ;  /* 0x00007000ff0677ac */ /* 0x000ea20008000a00 */
[----:B-1----:R-:W-:-:S05]  /*1100*/  IADD3 R2, PT, PT, R3, -R2, R4 ;  /* 0x8000000203027210 */ /* 0x002fca0007ffe004 */
[----:B------:R-:W-:Y:S01]  /*1110*/  IMAD R3, R3, UR14, R2 ;  /* 0x0000000e03037c24 */ /* 0x000fe2000f8e0202 */
[----:B------:R-:W-:-:S04]  /*1120*/  SHF.R.S32.HI R2, RZ, 0x1f, R0 ;  /* 0x0000001fff027819 */ /* 0x000fc80000011400 */
[----:B------:R-:W-:-:S04]  /*1130*/  IADD3 R0, P0, PT, R0, R3, RZ ;  /* 0x0000000300007210 */ /* 0x000fc80007f1e0ff */
[----:B------:R-:W-:Y:S02]  /*1140*/  LEA.HI.X.SX32 R3, R3, R2, 0x1, P0 ;  /* 0x0000000203037211 */ /* 0x000fe400000f0eff */
[----:B--2---:R-:W-:-:S04]  /*1150*/  LEA R2, P0, R0, UR6, 0x2 ;  /* 0x0000000600027c11 */ /* 0x004fc8000f8010ff */
[----:B------:R-:W-:-:S05]  /*1160*/  LEA.HI.X R3, R0, UR7, R3, 0x2, P0 ;  /* 0x0000000700037c11 */ /* 0x000fca00080f1403 */
[----:B0-----:R-:W-:Y:S01]  /*1170*/  STG.E desc[UR12][R2.64], R29 ;  /* 0x0000001d02007986 */ /* 0x001fe2000c10190c */
[----:B------:R-:W-:Y:S05]  /*1180*/  EXIT ;  /* 0x000000000000794d */ /* 0x000fea0003800000 */
.L_x_35:
        /* <DEDUP_REMOVED lines=15> */
.L_x_38:


//--------------------- .nv.shared._Z18attention_v_kernelPfS_S_iiii --------------------------
	.section	.nv.shared._Z18attention_v_kernelPfS_S_iiii,"aw",@nobits
	.sectionflags	@""
	.align	4
.nv.shared._Z18attention_v_kernelPfS_S_iiii:
	.zero		3184


//--------------------- .nv.shared.reserved.0     --------------------------
	.section	.nv.shared.reserved.0,"aw",@nobits
	.weak		__nv_reservedSMEM_offset_0_alias
	.size		__nv_reservedSMEM_offset_0_alias, 0, 64
	.other		__nv_reservedSMEM_offset_0_alias,@"STO_CUDA_RESERVED_SHARED STV_DEFAULT"
__nv_reservedSMEM_offset_0_alias:
	.zero		0
	.zero		64


//--------------------- .nv.shared._Z21band_attention_kernelPfS_S_iiii --------------------------
	.section	.nv.shared._Z21band_attention_kernelPfS_S_iiii,"aw",@nobits
	.sectionflags	@""
	.align	4
.nv.shared._Z21band_attention_kernelPfS_S_iiii:
	.zero		2304


//--------------------- .nv.constant0._Z18attention_v_kernelPfS_S_iiii --------------------------
	.section	.nv.constant0._Z18attention_v_kernelPfS_S_iiii,"a",@progbits
	.sectionflags	@""
	.align	4
.nv.constant0._Z18attention_v_kernelPfS_S_iiii:
	.zero		936


//--------------------- .nv.constant0._Z14softmax_kernelPfiii --------------------------
	.section	.nv.constant0._Z14softmax_kernelPfiii,"a",@progbits
	.sectionflags	@""
	.align	4
.nv.constant0._Z14softmax_kernelPfiii:
	.zero		916


//--------------------- .nv.constant0._Z21band_attention_kernelPfS_S_iiii --------------------------
	.section	.nv.constant0._Z21band_attention_kernelPfS_S_iiii,"a",@progbits
	.sectionflags	@""
	.align	4
.nv.constant0._Z21band_attention_kernelPfS_S_iiii:
	.zero		936


//--------------------- SYMBOLS --------------------------

	.type		.nv.reservedSmem.offset0,@object
	.size		.nv.reservedSmem.offset0,0x4
	.type		.nv.reservedSmem.cap,@object
	.size		.nv.reservedSmem.cap,0x4
